// auto-generated by cutlass_sweep.gemm — config: {"arch": "sm_100", "cluster_m": 2, "cluster_n": 2, "dtype": "bf16", "stages": 4, "tile_k": 32, "tile_m": 128, "tile_n": 128}
#include "cutlass/cutlass.h"
#include "cutlass/gemm/collective/collective_builder.hpp"
#include "cutlass/gemm/device/gemm_universal_adapter.h"
#include "cutlass/gemm/kernel/gemm_universal.hpp"
#include "cutlass/epilogue/collective/collective_builder.hpp"

using ElemA = cutlass::bfloat16_t;
using ElemB = cutlass::bfloat16_t;
using ElemCD = cutlass::bfloat16_t;
using Acc  = float;
using TileShape    = cute::Shape<cute::_128, cute::_128, cute::_32>;
using ClusterShape = cute::Shape<cute::_2, cute::_2, cute::_1>;

using CollectiveEpilogue = typename cutlass::epilogue::collective::CollectiveBuilder<
    cutlass::arch::Sm100, cutlass::arch::OpClassTensorOp,
    TileShape, ClusterShape,
    cutlass::epilogue::collective::EpilogueTileAuto,
    Acc, Acc,
    ElemCD, cutlass::layout::RowMajor, 128 / cutlass::sizeof_bits<ElemCD>::value,
    ElemCD, cutlass::layout::RowMajor, 128 / cutlass::sizeof_bits<ElemCD>::value,
    cutlass::epilogue::collective::EpilogueScheduleAuto
  >::CollectiveOp;

using CollectiveMainloop = typename cutlass::gemm::collective::CollectiveBuilder<
    cutlass::arch::Sm100, cutlass::arch::OpClassTensorOp,
    ElemA, cutlass::layout::RowMajor, 128 / cutlass::sizeof_bits<ElemA>::value,
    ElemB, cutlass::layout::ColumnMajor, 128 / cutlass::sizeof_bits<ElemB>::value,
    Acc,
    TileShape, ClusterShape,
    cutlass::gemm::collective::StageCount<4>,
    cutlass::gemm::collective::KernelScheduleAuto
  >::CollectiveOp;

using GemmKernel = cutlass::gemm::kernel::GemmUniversal<
    cute::Shape<int,int,int,int>,
    CollectiveMainloop,
    CollectiveEpilogue
>;
using Gemm = cutlass::gemm::device::GemmUniversalAdapter<GemmKernel>;

// Force the device kernel symbol into the cubin without needing a host main.
auto* _anchor = &cutlass::device_kernel<GemmKernel>;


// ===== COMPILED SASS (sm_100a) =====

	.target	sm_100a

	.elftype	@"ET_EXEC"


//--------------------- .note.nv.tkinfo           --------------------------
	.section	.note.nv.tkinfo,"",@"SHT_NOTE"
	.sectionflags	@"SHF_NOTE_NV_TKINFO"
	.tkinfo
        /*0018*/ 	.word	0x00000002
        /*0030*/ 	.string	""
        /*0030*/ 	.string	"ptxas"
        /*0030*/ 	.string	"Cuda compilation tools, release 13.0, V13.0.88"
        /*0030*/ 	.string	"Build cuda_13.0.r13.0/compiler.36424714_0"
        /*0030*/ 	.string	"-arch sm_100a -m 64 "



//--------------------- .note.nv.cuinfo           --------------------------
	.section	.note.nv.cuinfo,"",@"SHT_NOTE"
	.sectionflags	@"SHF_NOTE_NV_CUINFO"
        /*0018*/ 	.short	0x0002
        /*001a*/ 	.short	0x0064
        /*001c*/ 	.short	0x0082
	.zero		2


//--------------------- .nv.info                  --------------------------
	.section	.nv.info,"",@"SHT_CUDA_INFO"
	.align	4


	//----- nvinfo : EIATTR_REGCOUNT
	.align		4
        /*0000*/ 	.byte	0x04, 0x2f
        /*0002*/ 	.short	(.L_19 - .L_18)
	.align		4
.L_18:
        /*0004*/ 	.word	index@(_ZN7cutlass13device_kernelINS_4gemm6kernel13GemmUniversalIN4cute5tupleIJiiiiEEENS1_10collective13CollectiveMmaINS1_35MainloopSm100TmaUmmaWarpSpecializedILi4ELi2ELi4ENS5_IJNS4_1CILi2EEESB_NSA_ILi1EEEEEEEENS5_IJNSA_ILi128EEESF_NSA_ILi32EEEEEENS_10bfloat16_tENS5_IJlSC_lEEESI_SJ_NS4_8TiledMMAINS4_8MMA_AtomIJNS4_26SM100_MMA_F16BF16_2x1SM_SSISI_SI_fLi128ELi128ELNS4_4UMMA5MajorE0ELSO_0ELNSN_7ScaleInE0ELSP_0EEEEEENS4_6LayoutINS5_IJSC_SC_SC_EEENS5_IJNSA_ILi0EEESU_SU_EEEEENS5_IJNS4_10UnderscoreESX_SX_EEEEENS4_28SM100_TMA_2SM_LOAD_MULTICASTENS4_14ComposedLayoutINS4_7SwizzleILi2ELi4ELi3EEENS4_18smem_ptr_flag_bitsILi16EEENSS_INS5_IJNSA_ILi8EEESG_EEENS5_IJSG_SC_EEEEEEEvNS4_8identityENS4_18SM100_TMA_2SM_LOADES1A_vS1B_EENS_8epilogue10collective18CollectiveEpilogueINS1E_23Sm100TmaWarpSpecializedILi4ELi2ELi16ELb1ELb0EEEJNS5_IJNSA_ILi64EEESF_SG_EEENS5_IJNSS_IS1J_SC_EENSS_INS5_IJNSA_ILi16EEESB_EEENS5_IJSC_S1J_EEEEEEEESI_SJ_SI_SJ_NS1E_6fusion15FusionCallbacksIS1I_NS1R_17LinearCombinationISI_fSI_fLNS_15FloatRoundStyleE2EEES1K_S1Q_JEEENS4_5SM1004TMEM4LOAD26SM100_TMEM_LOAD_32dp32b16xENS4_13SM90_TMA_LOADENS11_INS12_ILi1ELi4ELi3EEES15_NSS_INS5_IJS16_S1M_EEENS5_IJS1M_SC_EEEEEEENS4_39AutoVectorizingCopyWithAssumedAlignmentILi128EEENS4_14SM90_TMA_STOREES26_S28_S28_EEEvvEEEEvNT_6ParamsE)
        /*0008*/ 	.word	0x00000044


	//----- nvinfo : EIATTR_FRAME_SIZE
	.align		4
.L_19:
        /*000c*/ 	.byte	0x04, 0x11
        /*000e*/ 	.short	(.L_21 - .L_20)
	.align		4
.L_20:
        /*0010*/ 	.word	index@($__internal_2_$__cuda_sm10x_tcgen05_guardrail_trap_unallocated_columns_being_dealloced)
        /*0014*/ 	.word	0x00000000


	//----- nvinfo : EIATTR_FRAME_SIZE
	.align		4
.L_21:
        /*0018*/ 	.byte	0x04, 0x11
        /*001a*/ 	.short	(.L_23 - .L_22)
	.align		4
.L_22:
        /*001c*/ 	.word	index@($__internal_1_$__cuda_sm10x_tcgen05_guardrail_trap_phase_invalid_during_alloc)
        /*0020*/ 	.word	0x00000000


	//----- nvinfo : EIATTR_FRAME_SIZE
	.align		4
.L_23:
        /*0024*/ 	.byte	0x04, 0x11
        /*0026*/ 	.short	(.L_25 - .L_24)
	.align		4
.L_24:
        /*0028*/ 	.word	index@($__internal_0_$__cuda_sm10x_tcgen05_guardrail_trap_col_being_dealloced_not_returned_by_alloc)
        /*002c*/ 	.word	0x00000000


	//----- nvinfo : EIATTR_FRAME_SIZE
	.align		4
.L_25:
        /*0030*/ 	.byte	0x04, 0x11
        /*0032*/ 	.short	(.L_27 - .L_26)
	.align		4
.L_26:
        /*0034*/ 	.word	index@(_ZN7cutlass13device_kernelINS_4gemm6kernel13GemmUniversalIN4cute5tupleIJiiiiEEENS1_10collective13CollectiveMmaINS1_35MainloopSm100TmaUmmaWarpSpecializedILi4ELi2ELi4ENS5_IJNS4_1CILi2EEESB_NSA_ILi1EEEEEEEENS5_IJNSA_ILi128EEESF_NSA_ILi32EEEEEENS_10bfloat16_tENS5_IJlSC_lEEESI_SJ_NS4_8TiledMMAINS4_8MMA_AtomIJNS4_26SM100_MMA_F16BF16_2x1SM_SSISI_SI_fLi128ELi128ELNS4_4UMMA5MajorE0ELSO_0ELNSN_7ScaleInE0ELSP_0EEEEEENS4_6LayoutINS5_IJSC_SC_SC_EEENS5_IJNSA_ILi0EEESU_SU_EEEEENS5_IJNS4_10UnderscoreESX_SX_EEEEENS4_28SM100_TMA_2SM_LOAD_MULTICASTENS4_14ComposedLayoutINS4_7SwizzleILi2ELi4ELi3EEENS4_18smem_ptr_flag_bitsILi16EEENSS_INS5_IJNSA_ILi8EEESG_EEENS5_IJSG_SC_EEEEEEEvNS4_8identityENS4_18SM100_TMA_2SM_LOADES1A_vS1B_EENS_8epilogue10collective18CollectiveEpilogueINS1E_23Sm100TmaWarpSpecializedILi4ELi2ELi16ELb1ELb0EEEJNS5_IJNSA_ILi64EEESF_SG_EEENS5_IJNSS_IS1J_SC_EENSS_INS5_IJNSA_ILi16EEESB_EEENS5_IJSC_S1J_EEEEEEEESI_SJ_SI_SJ_NS1E_6fusion15FusionCallbacksIS1I_NS1R_17LinearCombinationISI_fSI_fLNS_15FloatRoundStyleE2EEES1K_S1Q_JEEENS4_5SM1004TMEM4LOAD26SM100_TMEM_LOAD_32dp32b16xENS4_13SM90_TMA_LOADENS11_INS12_ILi1ELi4ELi3EEES15_NSS_INS5_IJS16_S1M_EEENS5_IJS1M_SC_EEEEEEENS4_39AutoVectorizingCopyWithAssumedAlignmentILi128EEENS4_14SM90_TMA_STOREES26_S28_S28_EEEvvEEEEvNT_6ParamsE)
        /*0038*/ 	.word	0x00000000


	//----- nvinfo : EIATTR_MIN_STACK_SIZE
	.align		4
.L_27:
        /*003c*/ 	.byte	0x04, 0x12
        /*003e*/ 	.short	(.L_29 - .L_28)
	.align		4
.L_28:
        /*0040*/ 	.word	index@(_ZN7cutlass13device_kernelINS_4gemm6kernel13GemmUniversalIN4cute5tupleIJiiiiEEENS1_10collective13CollectiveMmaINS1_35MainloopSm100TmaUmmaWarpSpecializedILi4ELi2ELi4ENS5_IJNS4_1CILi2EEESB_NSA_ILi1EEEEEEEENS5_IJNSA_ILi128EEESF_NSA_ILi32EEEEEENS_10bfloat16_tENS5_IJlSC_lEEESI_SJ_NS4_8TiledMMAINS4_8MMA_AtomIJNS4_26SM100_MMA_F16BF16_2x1SM_SSISI_SI_fLi128ELi128ELNS4_4UMMA5MajorE0ELSO_0ELNSN_7ScaleInE0ELSP_0EEEEEENS4_6LayoutINS5_IJSC_SC_SC_EEENS5_IJNSA_ILi0EEESU_SU_EEEEENS5_IJNS4_10UnderscoreESX_SX_EEEEENS4_28SM100_TMA_2SM_LOAD_MULTICASTENS4_14ComposedLayoutINS4_7SwizzleILi2ELi4ELi3EEENS4_18smem_ptr_flag_bitsILi16EEENSS_INS5_IJNSA_ILi8EEESG_EEENS5_IJSG_SC_EEEEEEEvNS4_8identityENS4_18SM100_TMA_2SM_LOADES1A_vS1B_EENS_8epilogue10collective18CollectiveEpilogueINS1E_23Sm100TmaWarpSpecializedILi4ELi2ELi16ELb1ELb0EEEJNS5_IJNSA_ILi64EEESF_SG_EEENS5_IJNSS_IS1J_SC_EENSS_INS5_IJNSA_ILi16EEESB_EEENS5_IJSC_S1J_EEEEEEEESI_SJ_SI_SJ_NS1E_6fusion15FusionCallbacksIS1I_NS1R_17LinearCombinationISI_fSI_fLNS_15FloatRoundStyleE2EEES1K_S1Q_JEEENS4_5SM1004TMEM4LOAD26SM100_TMEM_LOAD_32dp32b16xENS4_13SM90_TMA_LOADENS11_INS12_ILi1ELi4ELi3EEES15_NSS_INS5_IJS16_S1M_EEENS5_IJS1M_SC_EEEEEEENS4_39AutoVectorizingCopyWithAssumedAlignmentILi128EEENS4_14SM90_TMA_STOREES26_S28_S28_EEEvvEEEEvNT_6ParamsE)
        /*0044*/ 	.word	0x00000000
.L_29:


//--------------------- .nv.compat                --------------------------
	.section	.nv.compat,"",@"SHT_CUDA_COMPAT_INFO"
	.align	4
        /*0000*/ 	.byte	0x02, 0x09, 0x01, 0x00, 0x02, 0x02, 0x02, 0x00, 0x02, 0x05, 0x05, 0x00, 0x03, 0x07, 0x01, 0x01
        /*0010*/ 	.byte	0x02, 0x03, 0x01, 0x00, 0x02, 0x06, 0x01, 0x00, 0x04, 0x0b, 0x08, 0x00, 0x09, 0x00, 0x00, 0x00
        /*0020*/ 	.byte	0x00, 0x00, 0x00, 0x00


//--------------------- .nv.info._ZN7cutlass13device_kernelINS_4gemm6kernel13GemmUniversalIN4cute5tupleIJiiiiEEENS1_10collective13CollectiveMmaINS1_35MainloopSm100TmaUmmaWarpSpecializedILi4ELi2ELi4ENS5_IJNS4_1CILi2EEESB_NSA_ILi1EEEEEEEENS5_IJNSA_ILi128EEESF_NSA_ILi32EEEEEENS_10bfloat16_tENS5_IJlSC_lEEESI_SJ_NS4_8TiledMMAINS4_8MMA_AtomIJNS4_26SM100_MMA_F16BF16_2x1SM_SSISI_SI_fLi128ELi128ELNS4_4UMMA5MajorE0ELSO_0ELNSN_7ScaleInE0ELSP_0EEEEEENS4_6LayoutINS5_IJSC_SC_SC_EEENS5_IJNSA_ILi0EEESU_SU_EEEEENS5_IJNS4_10UnderscoreESX_SX_EEEEENS4_28SM100_TMA_2SM_LOAD_MULTICASTENS4_14ComposedLayoutINS4_7SwizzleILi2ELi4ELi3EEENS4_18smem_ptr_flag_bitsILi16EEENSS_INS5_IJNSA_ILi8EEESG_EEENS5_IJSG_SC_EEEEEEEvNS4_8identityENS4_18SM100_TMA_2SM_LOADES1A_vS1B_EENS_8epilogue10collective18CollectiveEpilogueINS1E_23Sm100TmaWarpSpecializedILi4ELi2ELi16ELb1ELb0EEEJNS5_IJNSA_ILi64EEESF_SG_EEENS5_IJNSS_IS1J_SC_EENSS_INS5_IJNSA_ILi16EEESB_EEENS5_IJSC_S1J_EEEEEEEESI_SJ_SI_SJ_NS1E_6fusion15FusionCallbacksIS1I_NS1R_17LinearCombinationISI_fSI_fLNS_15FloatRoundStyleE2EEES1K_S1Q_JEEENS4_5SM1004TMEM4LOAD26SM100_TMEM_LOAD_32dp32b16xENS4_13SM90_TMA_LOADENS11_INS12_ILi1ELi4ELi3EEES15_NSS_INS5_IJS16_S1M_EEENS5_IJS1M_SC_EEEEEEENS4_39AutoVectorizingCopyWithAssumedAlignmentILi128EEENS4_14SM90_TMA_STOREES26_S28_S28_EEEvvEEEEvNT_6ParamsE --------------------------
	.section	.nv.info._ZN7cutlass13device_kernelINS_4gemm6kernel13GemmUniversalIN4cute5tupleIJiiiiEEENS1_10collective13CollectiveMmaINS1_35MainloopSm100TmaUmmaWarpSpecializedILi4ELi2ELi4ENS5_IJNS4_1CILi2EEESB_NSA_ILi1EEEEEEEENS5_IJNSA_ILi128EEESF_NSA_ILi32EEEEEENS_10bfloat16_tENS5_IJlSC_lEEESI_SJ_NS4_8TiledMMAINS4_8MMA_AtomIJNS4_26SM100_MMA_F16BF16_2x1SM_SSISI_SI_fLi128ELi128ELNS4_4UMMA5MajorE0ELSO_0ELNSN_7ScaleInE0ELSP_0EEEEEENS4_6LayoutINS5_IJSC_SC_SC_EEENS5_IJNSA_ILi0EEESU_SU_EEEEENS5_IJNS4_10UnderscoreESX_SX_EEEEENS4_28SM100_TMA_2SM_LOAD_MULTICASTENS4_14ComposedLayoutINS4_7SwizzleILi2ELi4ELi3EEENS4_18smem_ptr_flag_bitsILi16EEENSS_INS5_IJNSA_ILi8EEESG_EEENS5_IJSG_SC_EEEEEEEvNS4_8identityENS4_18SM100_TMA_2SM_LOADES1A_vS1B_EENS_8epilogue10collective18CollectiveEpilogueINS1E_23Sm100TmaWarpSpecializedILi4ELi2ELi16ELb1ELb0EEEJNS5_IJNSA_ILi64EEESF_SG_EEENS5_IJNSS_IS1J_SC_EENSS_INS5_IJNSA_ILi16EEESB_EEENS5_IJSC_S1J_EEEEEEEESI_SJ_SI_SJ_NS1E_6fusion15FusionCallbacksIS1I_NS1R_17LinearCombinationISI_fSI_fLNS_15FloatRoundStyleE2EEES1K_S1Q_JEEENS4_5SM1004TMEM4LOAD26SM100_TMEM_LOAD_32dp32b16xENS4_13SM90_TMA_LOADENS11_INS12_ILi1ELi4ELi3EEES15_NSS_INS5_IJS16_S1M_EEENS5_IJS1M_SC_EEEEEEENS4_39AutoVectorizingCopyWithAssumedAlignmentILi128EEENS4_14SM90_TMA_STOREES26_S28_S28_EEEvvEEEEvNT_6ParamsE,"",@"SHT_CUDA_INFO"
	.sectionflags	@""
	.align	4


	//----- nvinfo : EIATTR_CUDA_API_VERSION
	.align		4
        /*0000*/ 	.byte	0x04, 0x37
        /*0002*/ 	.short	(.L_31 - .L_30)
.L_30:
        /*0004*/ 	.word	0x00000082


	//----- nvinfo : EIATTR_KPARAM_INFO
	.align		4
.L_31:
        /*0008*/ 	.byte	0x04, 0x17
        /*000a*/ 	.short	(.L_33 - .L_32)
.L_32:
        /*000c*/ 	.word	0x00000000
        /*0010*/ 	.short	0x0000
        /*0012*/ 	.short	0x0000
        /*0014*/ 	.byte	0x00, 0xf0, 0x01, 0x20


	//----- nvinfo : EIATTR_AT_ENTRY_FRAGMENTS
	.align		4
.L_33:
        /*0018*/ 	.byte	0x04, 0x4f
        /*001a*/ 	.short	(.L_35 - .L_34)


	//   ....[0]....
.L_34:
        /*001c*/ 	.word	0x00000007


	//----- nvinfo : EIATTR_RESERVED_SMEM_USED
	.align		4
.L_35:
        /*0020*/ 	.byte	0x01, 0x41
	.zero		2


	//----- nvinfo : EIATTR_SPARSE_MMA_MASK
	.align		4
        /*0024*/ 	.byte	0x03, 0x50
        /*0026*/ 	.short	0x0000


	//----- nvinfo : EIATTR_TCGEN05_2CTA_USED
	.align		4
        /*0028*/ 	.byte	0x01, 0x52
	.zero		2


	//----- nvinfo : EIATTR_MAXREG_COUNT
	.align		4
        /*002c*/ 	.byte	0x03, 0x1b
        /*002e*/ 	.short	0x00ff


	//----- nvinfo : EIATTR_NUM_BARRIERS
	.align		4
        /*0030*/ 	.byte	0x02, 0x4c
        /*0032*/ 	.byte	0x07
	.zero		1


	//----- nvinfo : EIATTR_EXTERNS
	.align		4
        /*0034*/ 	.byte	0x04, 0x0f
        /*0036*/ 	.short	(.L_37 - .L_36)


	//   ....[0]....
	.align		4
.L_36:
        /*0038*/ 	.word	index@(__assertfail)


	//----- nvinfo : EIATTR_MERCURY_ISA_VERSION
	.align		4
.L_37:
        /*003c*/ 	.byte	0x03, 0x5f
        /*003e*/ 	.short	0x0101


	//----- nvinfo : EIATTR_INT_WARP_WIDE_INSTR_OFFSETS
	.align		4
        /*0040*/ 	.byte	0x04, 0x31
        /*0042*/ 	.short	(.L_39 - .L_38)


	//   ....[0]....
.L_38:
        /*0044*/ 	.word	0x00000d70


	//   ....[1]....
        /*0048*/ 	.word	0x00000e10


	//   ....[2]....
        /*004c*/ 	.word	0x000041d0


	//   ....[3]....
        /*0050*/ 	.word	0x00004200


	//   ....[4]....
        /*0054*/ 	.word	0x00004220


	//   ....[5]....
        /*0058*/ 	.word	0x00004d60


	//   ....[6]....
        /*005c*/ 	.word	0x00004e00


	//   ....[7]....
        /*0060*/ 	.word	0x00004ec0


	//   ....[8]....
        /*0064*/ 	.word	0x00004f30


	//   ....[9]....
        /*0068*/ 	.word	0x00004ff0


	//   ....[10]....
        /*006c*/ 	.word	0x00005090


	//   ....[11]....
        /*0070*/ 	.word	0x00005100


	//   ....[12]....
        /*0074*/ 	.word	0x000051c0


	//   ....[13]....
        /*0078*/ 	.word	0x00005260


	//   ....[14]....
        /*007c*/ 	.word	0x00005300


	//   ....[15]....
        /*0080*/ 	.word	0x000053f0


	//   ....[16]....
        /*0084*/ 	.word	0x000054c0


	//----- nvinfo : EIATTR_COOP_GROUP_MASK_REGIDS
	.align		4
.L_39:
        /*0088*/ 	.byte	0x04, 0x29
        /*008a*/ 	.short	(.L_41 - .L_40)


	//   ....[0]....
.L_40:
        /*008c*/ 	.word	0xffffffff


	//   ....[1]....
        /*0090*/ 	.word	0xffffffff


	//   ....[2]....
        /*0094*/ 	.word	0xffffffff


	//   ....[3]....
        /*0098*/ 	.word	0xffffffff


	//   ....[4]....
        /*009c*/ 	.word	0xffffffff


	//   ....[5]....
        /*00a0*/ 	.word	0xffffffff


	//   ....[6]....
        /*00a4*/ 	.word	0xffffffff


	//   ....[7]....
        /*00a8*/ 	.word	0xffffffff


	//   ....[8]....
        /*00ac*/ 	.word	0xffffffff


	//   ....[9]....
        /*00b0*/ 	.word	0xffffffff


	//   ....[10]....
        /*00b4*/ 	.word	0xffffffff


	//   ....[11]....
        /*00b8*/ 	.word	0xffffffff


	//   ....[12]....
        /*00bc*/ 	.word	0xffffffff


	//   ....[13]....
        /*00c0*/ 	.word	0xffffffff


	//----- nvinfo : EIATTR_COOP_GROUP_INSTR_OFFSETS
	.align		4
.L_41:
        /*00c4*/ 	.byte	0x04, 0x28
        /*00c6*/ 	.short	(.L_43 - .L_42)


	//   ....[0]....
.L_42:
        /*00c8*/ 	.word	0x000000b0


	//   ....[1]....
        /*00cc*/ 	.word	0x00000520


	//   ....[2]....
        /*00d0*/ 	.word	0x000006e0


	//   ....[3]....
        /*00d4*/ 	.word	0x00000870


	//   ....[4]....
        /*00d8*/ 	.word	0x00000960


	//   ....[5]....
        /*00dc*/ 	.word	0x00000ac0


	//   ....[6]....
        /*00e0*/ 	.word	0x00000c50


	//   ....[7]....
        /*00e4*/ 	.word	0x00000e90


	//   ....[8]....
        /*00e8*/ 	.word	0x000021e0


	//   ....[9]....
        /*00ec*/ 	.word	0x00003090


	//   ....[10]....
        /*00f0*/ 	.word	0x00003560


	//   ....[11]....
        /*00f4*/ 	.word	0x00003590


	//   ....[12]....
        /*00f8*/ 	.word	0x000040d0


	//   ....[13]....
        /*00fc*/ 	.word	0x000042e0


	//----- nvinfo : EIATTR_VRC_CTA_INIT_COUNT
	.align		4
.L_43:
        /*0100*/ 	.byte	0x02, 0x4a
        /*0102*/ 	.byte	0x80
	.zero		1


	//----- nvinfo : EIATTR_SYSCALL_OFFSETS
	.align		4
        /*0104*/ 	.byte	0x04, 0x46
        /*0106*/ 	.short	(.L_45 - .L_44)


	//   ....[0]....
.L_44:
        /*0108*/ 	.word	0x00006060


	//   ....[1]....
        /*010c*/ 	.word	0x00006150


	//   ....[2]....
        /*0110*/ 	.word	0x000068f0


	//   ....[3]....
        /*0114*/ 	.word	0x00007220


	//   ....[4]....
        /*0118*/ 	.word	0x00007af0


	//   ....[5]....
        /*011c*/ 	.word	0x000083c0


	//----- nvinfo : EIATTR_MBARRIER_INSTR_OFFSETS
	.align		4
.L_45:
        /*0120*/ 	.byte	0x04, 0x39
        /*0122*/ 	.short	(.L_47 - .L_46)


	//   ....[0]....
.L_46:
        /*0124*/ 	.word	0x00000650
        /*0128*/ 	.word	0x000000ff
        /*012c*/ 	.word	0x00000000
        /*0130*/ 	.short	0x0100
        /*0132*/ 	.byte	0x04
	.zero		1


	//   ....[1]....
        /*0134*/ 	.word	0x00000660
        /*0138*/ 	.word	0x000000ff
        /*013c*/ 	.word	0x00000020
        /*0140*/ 	.short	0x0100
        /*0142*/ 	.byte	0x04
	.zero		1


	//   ....[2]....
        /*0144*/ 	.word	0x00000670
        /*0148*/ 	.word	0x000000ff
        /*014c*/ 	.word	0x00000008
        /*0150*/ 	.short	0x0100
        /*0152*/ 	.byte	0x04
	.zero		1


	//   ....[3]....
        /*0154*/ 	.word	0x00000680
        /*0158*/ 	.word	0x000000ff
        /*015c*/ 	.word	0x00000028
        /*0160*/ 	.short	0x0100
        /*0162*/ 	.byte	0x04
	.zero		1


	//   ....[4]....
        /*0164*/ 	.word	0x00000690
        /*0168*/ 	.word	0x000000ff
        /*016c*/ 	.word	0x00000010
        /*0170*/ 	.short	0x0100
        /*0172*/ 	.byte	0x04
	.zero		1


	//   ....[5]....
        /*0174*/ 	.word	0x000006a0
        /*0178*/ 	.word	0x000000ff
        /*017c*/ 	.word	0x00000030
        /*0180*/ 	.short	0x0100
        /*0182*/ 	.byte	0x04
	.zero		1


	//   ....[6]....
        /*0184*/ 	.word	0x000006b0
        /*0188*/ 	.word	0x000000ff
        /*018c*/ 	.word	0x00000018
        /*0190*/ 	.short	0x0100
        /*0192*/ 	.byte	0x04
	.zero		1


	//   ....[7]....
        /*0194*/ 	.word	0x000006c0
        /*0198*/ 	.word	0x000000ff
        /*019c*/ 	.word	0x00000038
        /*01a0*/ 	.short	0x0100
        /*01a2*/ 	.byte	0x04
	.zero		1


	//   ....[8]....
        /*01a4*/ 	.word	0x000007e0
        /*01a8*/ 	.word	0x000000ff
        /*01ac*/ 	.word	0x00000040
        /*01b0*/ 	.short	0x0100
        /*01b2*/ 	.byte	0x04
	.zero		1


	//   ....[9]....
        /*01b4*/ 	.word	0x000007f0
        /*01b8*/ 	.word	0x000000ff
        /*01bc*/ 	.word	0x00000060
        /*01c0*/ 	.short	0x0100
        /*01c2*/ 	.byte	0x04
	.zero		1


	//   ....[10]....
        /*01c4*/ 	.word	0x00000800
        /*01c8*/ 	.word	0x000000ff
        /*01cc*/ 	.word	0x00000048
        /*01d0*/ 	.short	0x0100
        /*01d2*/ 	.byte	0x04
	.zero		1


	//   ....[11]....
        /*01d4*/ 	.word	0x00000810
        /*01d8*/ 	.word	0x000000ff
        /*01dc*/ 	.word	0x00000068
        /*01e0*/ 	.short	0x0100
        /*01e2*/ 	.byte	0x04
	.zero		1


	//   ....[12]....
        /*01e4*/ 	.word	0x00000820
        /*01e8*/ 	.word	0x000000ff
        /*01ec*/ 	.word	0x00000050
        /*01f0*/ 	.short	0x0100
        /*01f2*/ 	.byte	0x04
	.zero		1


	//   ....[13]....
        /*01f4*/ 	.word	0x00000830
        /*01f8*/ 	.word	0x000000ff
        /*01fc*/ 	.word	0x00000070
        /*0200*/ 	.short	0x0100
        /*0202*/ 	.byte	0x04
	.zero		1


	//   ....[14]....
        /*0204*/ 	.word	0x00000840
        /*0208*/ 	.word	0x000000ff
        /*020c*/ 	.word	0x00000058
        /*0210*/ 	.short	0x0100
        /*0212*/ 	.byte	0x04
	.zero		1


	//   ....[15]....
        /*0214*/ 	.word	0x00000850
        /*0218*/ 	.word	0x000000ff
        /*021c*/ 	.word	0x00000078
        /*0220*/ 	.short	0x0100
        /*0222*/ 	.byte	0x04
	.zero		1


	//   ....[16]....
        /*0224*/ 	.word	0x00000930
        /*0228*/ 	.word	0x000000ff
        /*022c*/ 	.word	0x00000080
        /*0230*/ 	.short	0x0100
        /*0232*/ 	.byte	0x06
	.zero		1


	//   ....[17]....
        /*0234*/ 	.word	0x00000940
        /*0238*/ 	.word	0x000000ff
        /*023c*/ 	.word	0x00000088
        /*0240*/ 	.short	0x0100
        /*0242*/ 	.byte	0x06
	.zero		1


	//   ....[18]....
        /*0244*/ 	.word	0x00000a70
        /*0248*/ 	.word	0x000000ff
        /*024c*/ 	.word	0x00000090
        /*0250*/ 	.short	0x0100
        /*0252*/ 	.byte	0x06
	.zero		1


	//   ....[19]....
        /*0254*/ 	.word	0x00000a80
        /*0258*/ 	.word	0x000000ff
        /*025c*/ 	.word	0x000000a0
        /*0260*/ 	.short	0x0100
        /*0262*/ 	.byte	0x06
	.zero		1


	//   ....[20]....
        /*0264*/ 	.word	0x00000a90
        /*0268*/ 	.word	0x000000ff
        /*026c*/ 	.word	0x00000098
        /*0270*/ 	.short	0x0100
        /*0272*/ 	.byte	0x06
	.zero		1


	//   ....[21]....
        /*0274*/ 	.word	0x00000aa0
        /*0278*/ 	.word	0x000000ff
        /*027c*/ 	.word	0x000000a8
        /*0280*/ 	.short	0x0100
        /*0282*/ 	.byte	0x06
	.zero		1


	//   ....[22]....
        /*0284*/ 	.word	0x00000bc0
        /*0288*/ 	.word	0x000000ff
        /*028c*/ 	.word	0x000000b0
        /*0290*/ 	.short	0x0100
        /*0292*/ 	.byte	0x04
	.zero		1


	//   ....[23]....
        /*0294*/ 	.word	0x00000bd0
        /*0298*/ 	.word	0x000000ff
        /*029c*/ 	.word	0x000000d0
        /*02a0*/ 	.short	0x0100
        /*02a2*/ 	.byte	0x04
	.zero		1


	//   ....[24]....
        /*02a4*/ 	.word	0x00000be0
        /*02a8*/ 	.word	0x000000ff
        /*02ac*/ 	.word	0x000000b8
        /*02b0*/ 	.short	0x0100
        /*02b2*/ 	.byte	0x04
	.zero		1


	//   ....[25]....
        /*02b4*/ 	.word	0x00000bf0
        /*02b8*/ 	.word	0x000000ff
        /*02bc*/ 	.word	0x000000d8
        /*02c0*/ 	.short	0x0100
        /*02c2*/ 	.byte	0x04
	.zero		1


	//   ....[26]....
        /*02c4*/ 	.word	0x00000c00
        /*02c8*/ 	.word	0x000000ff
        /*02cc*/ 	.word	0x000000c0
        /*02d0*/ 	.short	0x0100
        /*02d2*/ 	.byte	0x04
	.zero		1


	//   ....[27]....
        /*02d4*/ 	.word	0x00000c10
        /*02d8*/ 	.word	0x000000ff
        /*02dc*/ 	.word	0x000000e0
        /*02e0*/ 	.short	0x0100
        /*02e2*/ 	.byte	0x04
	.zero		1


	//   ....[28]....
        /*02e4*/ 	.word	0x00000c20
        /*02e8*/ 	.word	0x000000ff
        /*02ec*/ 	.word	0x000000c8
        /*02f0*/ 	.short	0x0100
        /*02f2*/ 	.byte	0x04
	.zero		1


	//   ....[29]....
        /*02f4*/ 	.word	0x00000c30
        /*02f8*/ 	.word	0x000000ff
        /*02fc*/ 	.word	0x000000e8
        /*0300*/ 	.short	0x0100
        /*0302*/ 	.byte	0x04
	.zero		1


	//   ....[30]....
        /*0304*/ 	.word	0x00000d20
        /*0308*/ 	.word	0x000000ff
        /*030c*/ 	.word	0x000000f0
        /*0310*/ 	.short	0x0100
        /*0312*/ 	.byte	0x04
	.zero		1


	//   ....[31]....
        /*0314*/ 	.word	0x00000d30
        /*0318*/ 	.word	0x000000ff
        /*031c*/ 	.word	0x00000100
        /*0320*/ 	.short	0x0100
        /*0322*/ 	.byte	0x04
	.zero		1


	//   ....[32]....
        /*0324*/ 	.word	0x00000d40
        /*0328*/ 	.word	0x000000ff
        /*032c*/ 	.word	0x000000f8
        /*0330*/ 	.short	0x0100
        /*0332*/ 	.byte	0x04
	.zero		1


	//   ....[33]....
        /*0334*/ 	.word	0x00000d50
        /*0338*/ 	.word	0x000000ff
        /*033c*/ 	.word	0x00000108
        /*0340*/ 	.short	0x0100
        /*0342*/ 	.byte	0x04
	.zero		1


	//   ....[34]....
        /*0344*/ 	.word	0x00000e50
        /*0348*/ 	.word	0x000000ff
        /*034c*/ 	.word	0x00000110
        /*0350*/ 	.short	0x0100
        /*0352*/ 	.byte	0x06
	.zero		1


	//   ....[35]....
        /*0354*/ 	.word	0x00001a00
        /*0358*/ 	.word	0x00000000
        /*035c*/ 	.word	0x00000100
        /*0360*/ 	.short	0x010a
        /*0362*/ 	.byte	0xff
	.zero		1


	//   ....[36]....
        /*0364*/ 	.word	0x00001a30
        /*0368*/ 	.word	0x00000000
        /*036c*/ 	.word	0x000000f0
        /*0370*/ 	.short	0x0101
        /*0372*/ 	.byte	0xff
	.zero		1


	//   ....[37]....
        /*0374*/ 	.word	0x00001af0
        /*0378*/ 	.word	0x000000ff
        /*037c*/ 	.word	0x00000020
        /*0380*/ 	.short	0x010a
        /*0382*/ 	.byte	0x04
	.zero		1


	//   ....[38]....
        /*0384*/ 	.word	0x00001bc0
        /*0388*/ 	.word	0x000000ff
        /*038c*/ 	.word	0x00000020
        /*0390*/ 	.short	0x010a
        /*0392*/ 	.byte	0x21
	.zero		1


	//   ....[39]....
        /*0394*/ 	.word	0x00001d70
        /*0398*/ 	.word	0x000000ff
        /*039c*/ 	.word	0x00000020
        /*03a0*/ 	.short	0x010a
        /*03a2*/ 	.byte	0x05
	.zero		1


	//   ....[40]....
        /*03a4*/ 	.word	0x00001e80
        /*03a8*/ 	.word	0x000000ff
        /*03ac*/ 	.word	0x00000088
        /*03b0*/ 	.short	0x0101
        /*03b2*/ 	.byte	0x06
	.zero		1


	//   ....[41]....
        /*03b4*/ 	.word	0x00001ea0
        /*03b8*/ 	.word	0x000000ff
        /*03bc*/ 	.word	0x00000020
        /*03c0*/ 	.short	0x010a
        /*03c2*/ 	.byte	0x04
	.zero		1


	//   ....[42]....
        /*03c4*/ 	.word	0x00001f20
        /*03c8*/ 	.word	0x000000ff
        /*03cc*/ 	.word	0x00000020
        /*03d0*/ 	.short	0x010a
        /*03d2*/ 	.byte	0x11
	.zero		1


	//   ....[43]....
        /*03d4*/ 	.word	0x000020b0
        /*03d8*/ 	.word	0x000000ff
        /*03dc*/ 	.word	0x00000020
        /*03e0*/ 	.short	0x010a
        /*03e2*/ 	.byte	0x05
	.zero		1


	//   ....[44]....
        /*03e4*/ 	.word	0x00002210
        /*03e8*/ 	.word	0x00000003
        /*03ec*/ 	.word	0x00000090
        /*03f0*/ 	.short	0x010a
        /*03f2*/ 	.byte	0xff
	.zero		1


	//   ....[45]....
        /*03f4*/ 	.word	0x00002360
        /*03f8*/ 	.word	0x00000000
        /*03fc*/ 	.word	0x00000000
        /*0400*/ 	.short	0x0101
        /*0402*/ 	.byte	0xff
	.zero		1


	//   ....[46]....
        /*0404*/ 	.word	0x00002910
        /*0408*/ 	.word	0x000000ff
        /*040c*/ 	.word	0x00000000
        /*0410*/ 	.short	0x010a
        /*0412*/ 	.byte	0x04
	.zero		1


	//   ....[47]....
        /*0414*/ 	.word	0x000029a0
        /*0418*/ 	.word	0x000000ff
        /*041c*/ 	.word	0x00000000
        /*0420*/ 	.short	0x010a
        /*0422*/ 	.byte	0x05
	.zero		1


	//   ....[48]....
        /*0424*/ 	.word	0x00002a30
        /*0428*/ 	.word	0x000000ff
        /*042c*/ 	.word	0x00000000
        /*0430*/ 	.short	0x010a
        /*0432*/ 	.byte	0x05
	.zero		1


	//   ....[49]....
        /*0434*/ 	.word	0x00002ad0
        /*0438*/ 	.word	0x00000000
        /*043c*/ 	.word	0x00000000
        /*0440*/ 	.short	0x010a
        /*0442*/ 	.byte	0xff
	.zero		1


	//   ....[50]....
        /*0444*/ 	.word	0x00002bf0
        /*0448*/ 	.word	0x00000002
        /*044c*/ 	.word	0x000000f0
        /*0450*/ 	.short	0x010a
        /*0452*/ 	.byte	0xff
	.zero		1


	//   ....[51]....
        /*0454*/ 	.word	0x00002c60
        /*0458*/ 	.word	0x00000002
        /*045c*/ 	.word	0x00000000
        /*0460*/ 	.short	0x0101
        /*0462*/ 	.byte	0xff
	.zero		1


	//   ....[52]....
        /*0464*/ 	.word	0x00002c80
        /*0468*/ 	.word	0x000000ff
        /*046c*/ 	.word	0x000000a0
        /*0470*/ 	.short	0x010a
        /*0472*/ 	.byte	0x04
	.zero		1


	//   ....[53]....
        /*0474*/ 	.word	0x00002da0
        /*0478*/ 	.word	0x00000002
        /*047c*/ 	.word	0x00000090
        /*0480*/ 	.short	0x010a
        /*0482*/ 	.byte	0xff
	.zero		1


	//   ....[54]....
        /*0484*/ 	.word	0x00002ea0
        /*0488*/ 	.word	0x00000002
        /*048c*/ 	.word	0x00000000
        /*0490*/ 	.short	0x0101
        /*0492*/ 	.byte	0xff
	.zero		1


	//   ....[55]....
        /*0494*/ 	.word	0x00002f30
        /*0498*/ 	.word	0x000000ff
        /*049c*/ 	.word	0x000000a0
        /*04a0*/ 	.short	0x0106
        /*04a2*/ 	.byte	0x04
	.zero		1


	//   ....[56]....
        /*04a4*/ 	.word	0x00002f50
        /*04a8*/ 	.word	0x000000ff
        /*04ac*/ 	.word	0x000000a0
        /*04b0*/ 	.short	0x010a
        /*04b2*/ 	.byte	0x04
	.zero		1


	//   ....[57]....
        /*04b4*/ 	.word	0x00002fe0
        /*04b8*/ 	.word	0x000000ff
        /*04bc*/ 	.word	0x000000a0
        /*04c0*/ 	.short	0x0106
        /*04c2*/ 	.byte	0x07
	.zero		1


	//   ....[58]....
        /*04c4*/ 	.word	0x00003020
        /*04c8*/ 	.word	0x00000000
        /*04cc*/ 	.word	0x000000a0
        /*04d0*/ 	.short	0x010a
        /*04d2*/ 	.byte	0xff
	.zero		1


	//   ....[59]....
        /*04d4*/ 	.word	0x00003260
        /*04d8*/ 	.word	0x000000ff
        /*04dc*/ 	.word	0x00000008
        /*04e0*/ 	.short	0x010a
        /*04e2*/ 	.byte	0x05
	.zero		1


	//   ....[60]....
        /*04e4*/ 	.word	0x00003280
        /*04e8*/ 	.word	0x000000ff
        /*04ec*/ 	.word	0x00000008
        /*04f0*/ 	.short	0x010a
        /*04f2*/ 	.byte	0x05
	.zero		1


	//   ....[61]....
        /*04f4*/ 	.word	0x00003410
        /*04f8*/ 	.word	0x000000ff
        /*04fc*/ 	.word	0x00000008
        /*0500*/ 	.short	0x010a
        /*0502*/ 	.byte	0x05
	.zero		1


	//   ....[62]....
        /*0504*/ 	.word	0x00003430
        /*0508*/ 	.word	0x000000ff
        /*050c*/ 	.word	0x00000008
        /*0510*/ 	.short	0x010a
        /*0512*/ 	.byte	0x05
	.zero		1


	//   ....[63]....
        /*0514*/ 	.word	0x000034f0
        /*0518*/ 	.word	0x000000ff
        /*051c*/ 	.word	0x00000000
        /*0520*/ 	.short	0x0101
        /*0522*/ 	.byte	0x04
	.zero		1


	//   ....[64]....
        /*0524*/ 	.word	0x000037f0
        /*0528*/ 	.word	0x00000000
        /*052c*/ 	.word	0x00000090
        /*0530*/ 	.short	0x010a
        /*0532*/ 	.byte	0xff
	.zero		1


	//   ....[65]....
        /*0534*/ 	.word	0x000038b0
        /*0538*/ 	.word	0x00000000
        /*053c*/ 	.word	0x00000000
        /*0540*/ 	.short	0x0101
        /*0542*/ 	.byte	0xff
	.zero		1


	//   ....[66]....
        /*0544*/ 	.word	0x00003970
        /*0548*/ 	.word	0x000000ff
        /*054c*/ 	.word	0x00000000
        /*0550*/ 	.short	0x010a
        /*0552*/ 	.byte	0x04
	.zero		1


	//   ....[67]....
        /*0554*/ 	.word	0x00003980
        /*0558*/ 	.word	0x000000ff
        /*055c*/ 	.word	0x000000d0
        /*0560*/ 	.short	0x010a
        /*0562*/ 	.byte	0x17
	.zero		1


	//   ....[68]....
        /*0564*/ 	.word	0x00003a30
        /*0568*/ 	.word	0x000000ff
        /*056c*/ 	.word	0x00000000
        /*0570*/ 	.short	0x010a
        /*0572*/ 	.byte	0x05
	.zero		1


	//   ....[69]....
        /*0574*/ 	.word	0x00003b70
        /*0578*/ 	.word	0x000000ff
        /*057c*/ 	.word	0x00000000
        /*0580*/ 	.short	0x010a
        /*0582*/ 	.byte	0x04
	.zero		1


	//   ....[70]....
        /*0584*/ 	.word	0x00003dc0
        /*0588*/ 	.word	0x000000ff
        /*058c*/ 	.word	0x00000000
        /*0590*/ 	.short	0x010a
        /*0592*/ 	.byte	0x04
	.zero		1


	//   ....[71]....
        /*0594*/ 	.word	0x00003e50
        /*0598*/ 	.word	0x000000ff
        /*059c*/ 	.word	0x00000000
        /*05a0*/ 	.short	0x010a
        /*05a2*/ 	.byte	0x05
	.zero		1


	//   ....[72]....
        /*05a4*/ 	.word	0x00003ee0
        /*05a8*/ 	.word	0x000000ff
        /*05ac*/ 	.word	0x00000000
        /*05b0*/ 	.short	0x010a
        /*05b2*/ 	.byte	0x05
	.zero		1


	//   ....[73]....
        /*05b4*/ 	.word	0x00003f80
        /*05b8*/ 	.word	0x00000000
        /*05bc*/ 	.word	0x00000000
        /*05c0*/ 	.short	0x010a
        /*05c2*/ 	.byte	0xff
	.zero		1


	//   ....[74]....
        /*05c4*/ 	.word	0x00003fc0
        /*05c8*/ 	.word	0x00000000
        /*05cc*/ 	.word	0x00000000
        /*05d0*/ 	.short	0x010a
        /*05d2*/ 	.byte	0xff
	.zero		1


	//   ....[75]....
        /*05d4*/ 	.word	0x00004030
        /*05d8*/ 	.word	0x000000ff
        /*05dc*/ 	.word	0x00000000
        /*05e0*/ 	.short	0x0101
        /*05e2*/ 	.byte	0x04
	.zero		1


	//   ....[76]....
        /*05e4*/ 	.word	0x00004070
        /*05e8*/ 	.word	0x000000ff
        /*05ec*/ 	.word	0x00000110
        /*05f0*/ 	.short	0x010a
        /*05f2*/ 	.byte	0x11
	.zero		1


	//   ....[77]....
        /*05f4*/ 	.word	0x000040c0
        /*05f8*/ 	.word	0x000000ff
        /*05fc*/ 	.word	0x00000000
        /*0600*/ 	.short	0x0101
        /*0602*/ 	.byte	0x04
	.zero		1


	//   ....[78]....
        /*0604*/ 	.word	0x00004560
        /*0608*/ 	.word	0x0000000c
        /*060c*/ 	.word	0x00000090
        /*0610*/ 	.short	0x010a
        /*0612*/ 	.byte	0xff
	.zero		1


	//   ....[79]....
        /*0614*/ 	.word	0x000046d0
        /*0618*/ 	.word	0x00000000
        /*061c*/ 	.word	0x00000000
        /*0620*/ 	.short	0x0101
        /*0622*/ 	.byte	0xff
	.zero		1


	//   ....[80]....
        /*0624*/ 	.word	0x00004b60
        /*0628*/ 	.word	0x000000ff
        /*062c*/ 	.word	0x00000088
        /*0630*/ 	.short	0x010a
        /*0632*/ 	.byte	0x15
	.zero		1


	//   ....[81]....
        /*0634*/ 	.word	0x00004ce0
        /*0638*/ 	.word	0x000000ff
        /*063c*/ 	.word	0x00000060
        /*0640*/ 	.short	0x010a
        /*0642*/ 	.byte	0x15
	.zero		1


	//   ....[82]....
        /*0644*/ 	.word	0x00004ee0
        /*0648*/ 	.word	0x000000ff
        /*064c*/ 	.word	0x00000040
        /*0650*/ 	.short	0x010b
        /*0652*/ 	.byte	0x15
	.zero		1


	//   ....[83]....
        /*0654*/ 	.word	0x00004ef0
        /*0658*/ 	.word	0x000000ff
        /*065c*/ 	.word	0x00000000
        /*0660*/ 	.short	0x0101
        /*0662*/ 	.byte	0x06
	.zero		1


	//   ....[84]....
        /*0664*/ 	.word	0x00004f00
        /*0668*/ 	.word	0x000000ff
        /*066c*/ 	.word	0x00000068
        /*0670*/ 	.short	0x010a
        /*0672*/ 	.byte	0x15
	.zero		1


	//   ....[85]....
        /*0674*/ 	.word	0x000050b0
        /*0678*/ 	.word	0x000000ff
        /*067c*/ 	.word	0x00000048
        /*0680*/ 	.short	0x010b
        /*0682*/ 	.byte	0x15
	.zero		1


	//   ....[86]....
        /*0684*/ 	.word	0x000050c0
        /*0688*/ 	.word	0x000000ff
        /*068c*/ 	.word	0x00000000
        /*0690*/ 	.short	0x0101
        /*0692*/ 	.byte	0x06
	.zero		1


	//   ....[87]....
        /*0694*/ 	.word	0x000050d0
        /*0698*/ 	.word	0x000000ff
        /*069c*/ 	.word	0x00000070
        /*06a0*/ 	.short	0x010a
        /*06a2*/ 	.byte	0x15
	.zero		1


	//   ....[88]....
        /*06a4*/ 	.word	0x00005280
        /*06a8*/ 	.word	0x000000ff
        /*06ac*/ 	.word	0x00000050
        /*06b0*/ 	.short	0x010b
        /*06b2*/ 	.byte	0x15
	.zero		1


	//   ....[89]....
        /*06b4*/ 	.word	0x00005290
        /*06b8*/ 	.word	0x000000ff
        /*06bc*/ 	.word	0x00000000
        /*06c0*/ 	.short	0x0101
        /*06c2*/ 	.byte	0x06
	.zero		1


	//   ....[90]....
        /*06c4*/ 	.word	0x000052a0
        /*06c8*/ 	.word	0x000000ff
        /*06cc*/ 	.word	0x00000078
        /*06d0*/ 	.short	0x010a
        /*06d2*/ 	.byte	0x15
	.zero		1


	//   ....[91]....
        /*06d4*/ 	.word	0x000054e0
        /*06d8*/ 	.word	0x000000ff
        /*06dc*/ 	.word	0x00000058
        /*06e0*/ 	.short	0x010b
        /*06e2*/ 	.byte	0x15
	.zero		1


	//   ....[92]....
        /*06e4*/ 	.word	0x000054f0
        /*06e8*/ 	.word	0x000000ff
        /*06ec*/ 	.word	0x00000000
        /*06f0*/ 	.short	0x0101
        /*06f2*/ 	.byte	0x25
	.zero		1


	//   ....[93]....
        /*06f4*/ 	.word	0x00005530
        /*06f8*/ 	.word	0x000000ff
        /*06fc*/ 	.word	0x00000060
        /*0700*/ 	.short	0x010a
        /*0702*/ 	.byte	0x15
	.zero		1


	//   ....[94]....
        /*0704*/ 	.word	0x00005550
        /*0708*/ 	.word	0x000000ff
        /*070c*/ 	.word	0x00000068
        /*0710*/ 	.short	0x010a
        /*0712*/ 	.byte	0x15
	.zero		1


	//   ....[95]....
        /*0714*/ 	.word	0x00005570
        /*0718*/ 	.word	0x000000ff
        /*071c*/ 	.word	0x00000070
        /*0720*/ 	.short	0x010a
        /*0722*/ 	.byte	0x15
	.zero		1


	//   ....[96]....
        /*0724*/ 	.word	0x000055b0
        /*0728*/ 	.word	0x00000000
        /*072c*/ 	.word	0x00000078
        /*0730*/ 	.short	0x010a
        /*0732*/ 	.byte	0xff
	.zero		1


	//   ....[97]....
        /*0734*/ 	.word	0x000058f0
        /*0738*/ 	.word	0x00000003
        /*073c*/ 	.word	0x00000090
        /*0740*/ 	.short	0x010a
        /*0742*/ 	.byte	0xff
	.zero		1


	//   ....[98]....
        /*0744*/ 	.word	0x00005a70
        /*0748*/ 	.word	0x00000000
        /*074c*/ 	.word	0x00000000
        /*0750*/ 	.short	0x0101
        /*0752*/ 	.byte	0xff
	.zero		1


	//   ....[99]....
        /*0754*/ 	.word	0x000065b0
        /*0758*/ 	.word	0x000000ff
        /*075c*/ 	.word	0x00000040
        /*0760*/ 	.short	0x010a
        /*0762*/ 	.byte	0x2b
	.zero		1


	//   ....[100]....
        /*0764*/ 	.word	0x000065f0
        /*0768*/ 	.word	0x00000035
        /*076c*/ 	.word	0x000000b0
        /*0770*/ 	.short	0x010a
        /*0772*/ 	.byte	0xff
	.zero		1


	//   ....[101]....
        /*0774*/ 	.word	0x00006700
        /*0778*/ 	.word	0x000000ff
        /*077c*/ 	.word	0x00000040
        /*0780*/ 	.short	0x010a
        /*0782*/ 	.byte	0x2b
	.zero		1


	//   ....[102]....
        /*0784*/ 	.word	0x000067d0
        /*0788*/ 	.word	0x00000035
        /*078c*/ 	.word	0x000000b0
        /*0790*/ 	.short	0x010a
        /*0792*/ 	.byte	0xff
	.zero		1


	//   ....[103]....
        /*0794*/ 	.word	0x00006f90
        /*0798*/ 	.word	0x00000000
        /*079c*/ 	.word	0x00000000
        /*07a0*/ 	.short	0x0101
        /*07a2*/ 	.byte	0xff
	.zero		1


	//   ....[104]....
        /*07a4*/ 	.word	0x00006fa0
        /*07a8*/ 	.word	0x00000002
        /*07ac*/ 	.word	0x00000040
        /*07b0*/ 	.short	0x010a
        /*07b2*/ 	.byte	0xff
	.zero		1


	//   ....[105]....
        /*07b4*/ 	.word	0x00007060
        /*07b8*/ 	.word	0x00000002
        /*07bc*/ 	.word	0x00000040
        /*07c0*/ 	.short	0x010a
        /*07c2*/ 	.byte	0xff
	.zero		1


	//   ....[106]....
        /*07c4*/ 	.word	0x00007860
        /*07c8*/ 	.word	0x00000000
        /*07cc*/ 	.word	0x00000000
        /*07d0*/ 	.short	0x0101
        /*07d2*/ 	.byte	0xff
	.zero		1


	//   ....[107]....
        /*07d4*/ 	.word	0x00007880
        /*07d8*/ 	.word	0x00000002
        /*07dc*/ 	.word	0x00000040
        /*07e0*/ 	.short	0x010a
        /*07e2*/ 	.byte	0xff
	.zero		1


	//   ....[108]....
        /*07e4*/ 	.word	0x00007930
        /*07e8*/ 	.word	0x00000002
        /*07ec*/ 	.word	0x00000040
        /*07f0*/ 	.short	0x010a
        /*07f2*/ 	.byte	0xff
	.zero		1


	//   ....[109]....
        /*07f4*/ 	.word	0x00008130
        /*07f8*/ 	.word	0x00000000
        /*07fc*/ 	.word	0x00000000
        /*0800*/ 	.short	0x0101
        /*0802*/ 	.byte	0xff
	.zero		1


	//   ....[110]....
        /*0804*/ 	.word	0x00008150
        /*0808*/ 	.word	0x00000003
        /*080c*/ 	.word	0x00000040
        /*0810*/ 	.short	0x010a
        /*0812*/ 	.byte	0xff
	.zero		1


	//   ....[111]....
        /*0814*/ 	.word	0x00008200
        /*0818*/ 	.word	0x00000003
        /*081c*/ 	.word	0x00000040
        /*0820*/ 	.short	0x010a
        /*0822*/ 	.byte	0xff
	.zero		1


	//   ....[112]....
        /*0824*/ 	.word	0x00008510
        /*0828*/ 	.word	0x00000035
        /*082c*/ 	.word	0x00000000
        /*0830*/ 	.short	0x0101
        /*0832*/ 	.byte	0xff
	.zero		1


	//   ....[113]....
        /*0834*/ 	.word	0x00008a50
        /*0838*/ 	.word	0x00000000
        /*083c*/ 	.word	0x00000000
        /*0840*/ 	.short	0x0101
        /*0842*/ 	.byte	0xff
	.zero		1


	//   ....[114]....
        /*0844*/ 	.word	0x00008ce0
        /*0848*/ 	.word	0x000000ff
        /*084c*/ 	.word	0x00000000
        /*0850*/ 	.short	0x0101
        /*0852*/ 	.byte	0x04
	.zero		1


	//   ....[115]....
        /*0854*/ 	.word	0x00008d00
        /*0858*/ 	.word	0x00000000
        /*085c*/ 	.word	0x00000100
        /*0860*/ 	.short	0x010a
        /*0862*/ 	.byte	0xff
	.zero		1


	//   ....[116]....
        /*0864*/ 	.word	0x00008d60
        /*0868*/ 	.word	0x00000000
        /*086c*/ 	.word	0x00000020
        /*0870*/ 	.short	0x010a
        /*0872*/ 	.byte	0xff
	.zero		1


	//   ....[117]....
        /*0874*/ 	.word	0x00008dc0
        /*0878*/ 	.word	0x00000000
        /*087c*/ 	.word	0x00000020
        /*0880*/ 	.short	0x010a
        /*0882*/ 	.byte	0xff
	.zero		1


	//   ....[118]....
        /*0884*/ 	.word	0x00008e10
        /*0888*/ 	.word	0x00000003
        /*088c*/ 	.word	0x00000090
        /*0890*/ 	.short	0x010a
        /*0892*/ 	.byte	0xff
	.zero		1


	//   ....[119]....
        /*0894*/ 	.word	0x00008e70
        /*0898*/ 	.word	0x00000000
        /*089c*/ 	.word	0x00000000
        /*08a0*/ 	.short	0x010a
        /*08a2*/ 	.byte	0xff
	.zero		1


	//   ....[120]....
        /*08a4*/ 	.word	0x00008ed0
        /*08a8*/ 	.word	0x00000000
        /*08ac*/ 	.word	0x00000000
        /*08b0*/ 	.short	0x010a
        /*08b2*/ 	.byte	0xff
	.zero		1


	//   ....[121]....
        /*08b4*/ 	.word	0x00008f30
        /*08b8*/ 	.word	0x00000000
        /*08bc*/ 	.word	0x00000000
        /*08c0*/ 	.short	0x010a
        /*08c2*/ 	.byte	0xff
	.zero		1


	//   ....[122]....
        /*08c4*/ 	.word	0x00008f80
        /*08c8*/ 	.word	0x00000002
        /*08cc*/ 	.word	0x000000f0
        /*08d0*/ 	.short	0x010a
        /*08d2*/ 	.byte	0xff
	.zero		1


	//   ....[123]....
        /*08d4*/ 	.word	0x00008fe0
        /*08d8*/ 	.word	0x00000002
        /*08dc*/ 	.word	0x000000a0
        /*08e0*/ 	.short	0x010a
        /*08e2*/ 	.byte	0xff
	.zero		1


	//   ....[124]....
        /*08e4*/ 	.word	0x00009030
        /*08e8*/ 	.word	0x00000002
        /*08ec*/ 	.word	0x00000090
        /*08f0*/ 	.short	0x010a
        /*08f2*/ 	.byte	0xff
	.zero		1


	//   ....[125]....
        /*08f4*/ 	.word	0x00009090
        /*08f8*/ 	.word	0x00000000
        /*08fc*/ 	.word	0x000000a0
        /*0900*/ 	.short	0x010a
        /*0902*/ 	.byte	0xff
	.zero		1


	//   ....[126]....
        /*0904*/ 	.word	0x000090f0
        /*0908*/ 	.word	0x00000005
        /*090c*/ 	.word	0x00000008
        /*0910*/ 	.short	0x010a
        /*0912*/ 	.byte	0xff
	.zero		1


	//   ....[127]....
        /*0914*/ 	.word	0x000091d0
        /*0918*/ 	.word	0x00000000
        /*091c*/ 	.word	0x00000008
        /*0920*/ 	.short	0x010a
        /*0922*/ 	.byte	0xff
	.zero		1


	//   ....[128]....
        /*0924*/ 	.word	0x00009220
        /*0928*/ 	.word	0x00000000
        /*092c*/ 	.word	0x00000090
        /*0930*/ 	.short	0x010a
        /*0932*/ 	.byte	0xff
	.zero		1


	//   ....[129]....
        /*0934*/ 	.word	0x00009280
        /*0938*/ 	.word	0x00000000
        /*093c*/ 	.word	0x000000d0
        /*0940*/ 	.short	0x010a
        /*0942*/ 	.byte	0xff
	.zero		1


	//   ....[130]....
        /*0944*/ 	.word	0x000092e0
        /*0948*/ 	.word	0x00000000
        /*094c*/ 	.word	0x00000000
        /*0950*/ 	.short	0x010a
        /*0952*/ 	.byte	0xff
	.zero		1


	//   ....[131]....
        /*0954*/ 	.word	0x00009340
        /*0958*/ 	.word	0x00000000
        /*095c*/ 	.word	0x00000000
        /*0960*/ 	.short	0x010a
        /*0962*/ 	.byte	0xff
	.zero		1


	//   ....[132]....
        /*0964*/ 	.word	0x000093a0
        /*0968*/ 	.word	0x00000000
        /*096c*/ 	.word	0x00000000
        /*0970*/ 	.short	0x010a
        /*0972*/ 	.byte	0xff
	.zero		1


	//   ....[133]....
        /*0974*/ 	.word	0x00009400
        /*0978*/ 	.word	0x00000000
        /*097c*/ 	.word	0x00000000
        /*0980*/ 	.short	0x010a
        /*0982*/ 	.byte	0xff
	.zero		1


	//   ....[134]....
        /*0984*/ 	.word	0x00009460
        /*0988*/ 	.word	0x00000000
        /*098c*/ 	.word	0x00000110
        /*0990*/ 	.short	0x010a
        /*0992*/ 	.byte	0xff
	.zero		1


	//   ....[135]....
        /*0994*/ 	.word	0x000094b0
        /*0998*/ 	.word	0x0000000c
        /*099c*/ 	.word	0x00000090
        /*09a0*/ 	.short	0x010a
        /*09a2*/ 	.byte	0xff
	.zero		1


	//   ....[136]....
        /*09a4*/ 	.word	0x00009510
        /*09a8*/ 	.word	0x00000000
        /*09ac*/ 	.word	0x00000088
        /*09b0*/ 	.short	0x010a
        /*09b2*/ 	.byte	0xff
	.zero		1


	//   ....[137]....
        /*09b4*/ 	.word	0x00009570
        /*09b8*/ 	.word	0x00000000
        /*09bc*/ 	.word	0x00000060
        /*09c0*/ 	.short	0x010a
        /*09c2*/ 	.byte	0xff
	.zero		1


	//   ....[138]....
        /*09c4*/ 	.word	0x000095d0
        /*09c8*/ 	.word	0x00000000
        /*09cc*/ 	.word	0x00000068
        /*09d0*/ 	.short	0x010a
        /*09d2*/ 	.byte	0xff
	.zero		1


	//   ....[139]....
        /*09d4*/ 	.word	0x00009630
        /*09d8*/ 	.word	0x00000000
        /*09dc*/ 	.word	0x00000070
        /*09e0*/ 	.short	0x010a
        /*09e2*/ 	.byte	0xff
	.zero		1


	//   ....[140]....
        /*09e4*/ 	.word	0x00009690
        /*09e8*/ 	.word	0x00000000
        /*09ec*/ 	.word	0x00000078
        /*09f0*/ 	.short	0x010a
        /*09f2*/ 	.byte	0xff
	.zero		1


	//   ....[141]....
        /*09f4*/ 	.word	0x000096f0
        /*09f8*/ 	.word	0x00000000
        /*09fc*/ 	.word	0x00000060
        /*0a00*/ 	.short	0x010a
        /*0a02*/ 	.byte	0xff
	.zero		1


	//   ....[142]....
        /*0a04*/ 	.word	0x00009750
        /*0a08*/ 	.word	0x00000000
        /*0a0c*/ 	.word	0x00000068
        /*0a10*/ 	.short	0x010a
        /*0a12*/ 	.byte	0xff
	.zero		1


	//   ....[143]....
        /*0a14*/ 	.word	0x000097b0
        /*0a18*/ 	.word	0x00000000
        /*0a1c*/ 	.word	0x00000070
        /*0a20*/ 	.short	0x010a
        /*0a22*/ 	.byte	0xff
	.zero		1


	//   ....[144]....
        /*0a24*/ 	.word	0x00009800
        /*0a28*/ 	.word	0x00000003
        /*0a2c*/ 	.word	0x00000090
        /*0a30*/ 	.short	0x010a
        /*0a32*/ 	.byte	0xff
	.zero		1


	//   ....[145]....
        /*0a34*/ 	.word	0x00009860
        /*0a38*/ 	.word	0x00000002
        /*0a3c*/ 	.word	0x00000040
        /*0a40*/ 	.short	0x010a
        /*0a42*/ 	.byte	0xff
	.zero		1


	//   ....[146]....
        /*0a44*/ 	.word	0x000098b0
        /*0a48*/ 	.word	0x00000035
        /*0a4c*/ 	.word	0x000000b0
        /*0a50*/ 	.short	0x010a
        /*0a52*/ 	.byte	0xff
	.zero		1


	//   ....[147]....
        /*0a54*/ 	.word	0x00009900
        /*0a58*/ 	.word	0x00000002
        /*0a5c*/ 	.word	0x00000040
        /*0a60*/ 	.short	0x010a
        /*0a62*/ 	.byte	0xff
	.zero		1


	//   ....[148]....
        /*0a64*/ 	.word	0x00009950
        /*0a68*/ 	.word	0x00000002
        /*0a6c*/ 	.word	0x00000040
        /*0a70*/ 	.short	0x010a
        /*0a72*/ 	.byte	0xff
	.zero		1


	//   ....[149]....
        /*0a74*/ 	.word	0x000099a0
        /*0a78*/ 	.word	0x00000003
        /*0a7c*/ 	.word	0x00000040
        /*0a80*/ 	.short	0x010a
        /*0a82*/ 	.byte	0xff
	.zero		1


	//----- nvinfo : EIATTR_NUM_MBARRIERS
	.align		4
.L_47:
        /*0a84*/ 	.byte	0x03, 0x38
        /*0a86*/ 	.short	0x0023


	//----- nvinfo : EIATTR_EXIT_INSTR_OFFSETS
	.align		4
        /*0a88*/ 	.byte	0x04, 0x1c
        /*0a8a*/ 	.short	(.L_49 - .L_48)


	//   ....[0]....
.L_48:
        /*0a8c*/ 	.word	0x00002b00


	//   ....[1]....
        /*0a90*/ 	.word	0x00002ff0


	//   ....[2]....
        /*0a94*/ 	.word	0x00003050


	//   ....[3]....
        /*0a98*/ 	.word	0x000042f0


	//   ....[4]....
        /*0a9c*/ 	.word	0x000055e0


	//   ....[5]....
        /*0aa0*/ 	.word	0x00005620


	//   ....[6]....
        /*0aa4*/ 	.word	0x00008bd0


	//   ....[7]....
        /*0aa8*/ 	.word	0x00008c50


	//   ....[8]....
        /*0aac*/ 	.word	0x00008c80


	//   ....[9]....
        /*0ab0*/ 	.word	0x00008cf0


	//----- nvinfo : EIATTR_MAX_THREADS
	.align		4
.L_49:
        /*0ab4*/ 	.byte	0x04, 0x05
        /*0ab6*/ 	.short	(.L_51 - .L_50)
.L_50:
        /*0ab8*/ 	.word	0x00000100
        /*0abc*/ 	.word	0x00000001
        /*0ac0*/ 	.word	0x00000001


	//----- nvinfo : EIATTR_CRS_STACK_SIZE
	.align		4
.L_51:
        /*0ac4*/ 	.byte	0x04, 0x1e
        /*0ac6*/ 	.short	(.L_53 - .L_52)
.L_52:
        /*0ac8*/ 	.word	0x00000000


	//----- nvinfo : EIATTR_CBANK_PARAM_SIZE
	.align		4
.L_53:
        /*0acc*/ 	.byte	0x03, 0x19
        /*0ace*/ 	.short	0x0800


	//----- nvinfo : EIATTR_PARAM_CBANK
	.align		4
        /*0ad0*/ 	.byte	0x04, 0x0a
        /*0ad2*/ 	.short	(.L_55 - .L_54)
	.align		4
.L_54:
        /*0ad4*/ 	.word	index@(.nv.constant0._ZN7cutlass13device_kernelINS_4gemm6kernel13GemmUniversalIN4cute5tupleIJiiiiEEENS1_10collective13CollectiveMmaINS1_35MainloopSm100TmaUmmaWarpSpecializedILi4ELi2ELi4ENS5_IJNS4_1CILi2EEESB_NSA_ILi1EEEEEEEENS5_IJNSA_ILi128EEESF_NSA_ILi32EEEEEENS_10bfloat16_tENS5_IJlSC_lEEESI_SJ_NS4_8TiledMMAINS4_8MMA_AtomIJNS4_26SM100_MMA_F16BF16_2x1SM_SSISI_SI_fLi128ELi128ELNS4_4UMMA5MajorE0ELSO_0ELNSN_7ScaleInE0ELSP_0EEEEEENS4_6LayoutINS5_IJSC_SC_SC_EEENS5_IJNSA_ILi0EEESU_SU_EEEEENS5_IJNS4_10UnderscoreESX_SX_EEEEENS4_28SM100_TMA_2SM_LOAD_MULTICASTENS4_14ComposedLayoutINS4_7SwizzleILi2ELi4ELi3EEENS4_18smem_ptr_flag_bitsILi16EEENSS_INS5_IJNSA_ILi8EEESG_EEENS5_IJSG_SC_EEEEEEEvNS4_8identityENS4_18SM100_TMA_2SM_LOADES1A_vS1B_EENS_8epilogue10collective18CollectiveEpilogueINS1E_23Sm100TmaWarpSpecializedILi4ELi2ELi16ELb1ELb0EEEJNS5_IJNSA_ILi64EEESF_SG_EEENS5_IJNSS_IS1J_SC_EENSS_INS5_IJNSA_ILi16EEESB_EEENS5_IJSC_S1J_EEEEEEEESI_SJ_SI_SJ_NS1E_6fusion15FusionCallbacksIS1I_NS1R_17LinearCombinationISI_fSI_fLNS_15FloatRoundStyleE2EEES1K_S1Q_JEEENS4_5SM1004TMEM4LOAD26SM100_TMEM_LOAD_32dp32b16xENS4_13SM90_TMA_LOADENS11_INS12_ILi1ELi4ELi3EEES15_NSS_INS5_IJS16_S1M_EEENS5_IJS1M_SC_EEEEEEENS4_39AutoVectorizingCopyWithAssumedAlignmentILi128EEENS4_14SM90_TMA_STOREES26_S28_S28_EEEvvEEEEvNT_6ParamsE)
        /*0ad8*/ 	.short	0x0380
        /*0ada*/ 	.short	0x0800


	//----- nvinfo : EIATTR_SW_WAR
	.align		4
.L_55:
        /*0adc*/ 	.byte	0x04, 0x36
        /*0ade*/ 	.short	(.L_57 - .L_56)
.L_56:
        /*0ae0*/ 	.word	0x00000008
.L_57:


//--------------------- .nv.callgraph             --------------------------
	.section	.nv.callgraph,"",@"SHT_CUDA_CALLGRAPH"
	.align	4
	.sectionentsize	8
	.align		4
        /*0000*/ 	.word	0x00000000
	.align		4
        /*0004*/ 	.word	0xffffffff
	.align		4
        /*0008*/ 	.word	index@(_ZN7cutlass13device_kernelINS_4gemm6kernel13GemmUniversalIN4cute5tupleIJiiiiEEENS1_10collective13CollectiveMmaINS1_35MainloopSm100TmaUmmaWarpSpecializedILi4ELi2ELi4ENS5_IJNS4_1CILi2EEESB_NSA_ILi1EEEEEEEENS5_IJNSA_ILi128EEESF_NSA_ILi32EEEEEENS_10bfloat16_tENS5_IJlSC_lEEESI_SJ_NS4_8TiledMMAINS4_8MMA_AtomIJNS4_26SM100_MMA_F16BF16_2x1SM_SSISI_SI_fLi128ELi128ELNS4_4UMMA5MajorE0ELSO_0ELNSN_7ScaleInE0ELSP_0EEEEEENS4_6LayoutINS5_IJSC_SC_SC_EEENS5_IJNSA_ILi0EEESU_SU_EEEEENS5_IJNS4_10UnderscoreESX_SX_EEEEENS4_28SM100_TMA_2SM_LOAD_MULTICASTENS4_14ComposedLayoutINS4_7SwizzleILi2ELi4ELi3EEENS4_18smem_ptr_flag_bitsILi16EEENSS_INS5_IJNSA_ILi8EEESG_EEENS5_IJSG_SC_EEEEEEEvNS4_8identityENS4_18SM100_TMA_2SM_LOADES1A_vS1B_EENS_8epilogue10collective18CollectiveEpilogueINS1E_23Sm100TmaWarpSpecializedILi4ELi2ELi16ELb1ELb0EEEJNS5_IJNSA_ILi64EEESF_SG_EEENS5_IJNSS_IS1J_SC_EENSS_INS5_IJNSA_ILi16EEESB_EEENS5_IJSC_S1J_EEEEEEEESI_SJ_SI_SJ_NS1E_6fusion15FusionCallbacksIS1I_NS1R_17LinearCombinationISI_fSI_fLNS_15FloatRoundStyleE2EEES1K_S1Q_JEEENS4_5SM1004TMEM4LOAD26SM100_TMEM_LOAD_32dp32b16xENS4_13SM90_TMA_LOADENS11_INS12_ILi1ELi4ELi3EEES15_NSS_INS5_IJS16_S1M_EEENS5_IJS1M_SC_EEEEEEENS4_39AutoVectorizingCopyWithAssumedAlignmentILi128EEENS4_14SM90_TMA_STOREES26_S28_S28_EEEvvEEEEvNT_6ParamsE)
	.align		4
        /*000c*/ 	.word	index@(__assertfail)
	.align		4
        /*0010*/ 	.word	0x00000000
	.align		4
        /*0014*/ 	.word	0xfffffffe
	.align		4
        /*0018*/ 	.word	0x00000000
	.align		4
        /*001c*/ 	.word	0xfffffffd
	.align		4
        /*0020*/ 	.word	0x00000000
	.align		4
        /*0024*/ 	.word	0xfffffffc


//--------------------- .nv.constant4             --------------------------
	.section	.nv.constant4,"a",@progbits
	.align	8
	.align		8
.nv.constant4:
        /*0000*/ 	.dword	__assertfail
	.align		8
        /*0008*/ 	.dword	__unnamed_1
	.align		8
        /*0010*/ 	.dword	__unnamed_2
	.align		8
        /*0018*/ 	.dword	_ZN39_INTERNAL_773a593f_4_k_cu_d7d586a4_86224cuda3std3__45__cpo5beginE
	.align		8
        /*0020*/ 	.dword	_ZN39_INTERNAL_773a593f_4_k_cu_d7d586a4_86224cuda3std3__45__cpo3endE
	.align		8
        /*0028*/ 	.dword	_ZN39_INTERNAL_773a593f_4_k_cu_d7d586a4_86224cuda3std3__45__cpo6cbeginE
	.align		8
        /*0030*/ 	.dword	_ZN39_INTERNAL_773a593f_4_k_cu_d7d586a4_86224cuda3std3__45__cpo4cendE
	.align		8
        /*0038*/ 	.dword	_ZN39_INTERNAL_773a593f_4_k_cu_d7d586a4_86224cuda3std3__441_GLOBAL__N__773a593f_4_k_cu_d7d586a4_86226ignoreE
	.align		8
        /*0040*/ 	.dword	_ZN39_INTERNAL_773a593f_4_k_cu_d7d586a4_86224cuda3std3__419piecewise_constructE
	.align		8
        /*0048*/ 	.dword	_ZN39_INTERNAL_773a593f_4_k_cu_d7d586a4_86224cuda3std3__48in_placeE
	.align		8
        /*0050*/ 	.dword	_ZN39_INTERNAL_773a593f_4_k_cu_d7d586a4_86224cuda3std6ranges3__45__cpo4swapE
	.align		8
        /*0058*/ 	.dword	_ZN39_INTERNAL_773a593f_4_k_cu_d7d586a4_86224cuda3std6ranges3__45__cpo9iter_moveE
	.align		8
        /*0060*/ 	.dword	_ZN39_INTERNAL_773a593f_4_k_cu_d7d586a4_86224cute7productE
	.align		8
        /*0068*/ 	.dword	_ZN39_INTERNAL_773a593f_4_k_cu_d7d586a4_86224cute1_E
	.align		8
        /*0070*/ 	.dword	$str$25
	.align		8
        /*0078*/ 	.dword	$str$26
	.align		8
        /*0080*/ 	.dword	$str$27
	.align		8
        /*0088*/ 	.dword	$str$28


//--------------------- .text._ZN7cutlass13device_kernelINS_4gemm6kernel13GemmUniversalIN4cute5tupleIJiiiiEEENS1_10collective13CollectiveMmaINS1_35MainloopSm100TmaUmmaWarpSpecializedILi4ELi2ELi4ENS5_IJNS4_1CILi2EEESB_NSA_ILi1EEEEEEEENS5_IJNSA_ILi128EEESF_NSA_ILi32EEEEEENS_10bfloat16_tENS5_IJlSC_lEEESI_SJ_NS4_8TiledMMAINS4_8MMA_AtomIJNS4_26SM100_MMA_F16BF16_2x1SM_SSISI_SI_fLi128ELi128ELNS4_4UMMA5MajorE0ELSO_0ELNSN_7ScaleInE0ELSP_0EEEEEENS4_6LayoutINS5_IJSC_SC_SC_EEENS5_IJNSA_ILi0EEESU_SU_EEEEENS5_IJNS4_10UnderscoreESX_SX_EEEEENS4_28SM100_TMA_2SM_LOAD_MULTICASTENS4_14ComposedLayoutINS4_7SwizzleILi2ELi4ELi3EEENS4_18smem_ptr_flag_bitsILi16EEENSS_INS5_IJNSA_ILi8EEESG_EEENS5_IJSG_SC_EEEEEEEvNS4_8identityENS4_18SM100_TMA_2SM_LOADES1A_vS1B_EENS_8epilogue10collective18CollectiveEpilogueINS1E_23Sm100TmaWarpSpecializedILi4ELi2ELi16ELb1ELb0EEEJNS5_IJNSA_ILi64EEESF_SG_EEENS5_IJNSS_IS1J_SC_EENSS_INS5_IJNSA_ILi16EEESB_EEENS5_IJSC_S1J_EEEEEEEESI_SJ_SI_SJ_NS1E_6fusion15FusionCallbacksIS1I_NS1R_17LinearCombinationISI_fSI_fLNS_15FloatRoundStyleE2EEES1K_S1Q_JEEENS4_5SM1004TMEM4LOAD26SM100_TMEM_LOAD_32dp32b16xENS4_13SM90_TMA_LOADENS11_INS12_ILi1ELi4ELi3EEES15_NSS_INS5_IJS16_S1M_EEENS5_IJS1M_SC_EEEEEEENS4_39AutoVectorizingCopyWithAssumedAlignmentILi128EEENS4_14SM90_TMA_STOREES26_S28_S28_EEEvvEEEEvNT_6ParamsE --------------------------
	.section	.text._ZN7cutlass13device_kernelINS_4gemm6kernel13GemmUniversalIN4cute5tupleIJiiiiEEENS1_10collective13CollectiveMmaINS1_35MainloopSm100TmaUmmaWarpSpecializedILi4ELi2ELi4ENS5_IJNS4_1CILi2EEESB_NSA_ILi1EEEEEEEENS5_IJNSA_ILi128EEESF_NSA_ILi32EEEEEENS_10bfloat16_tENS5_IJlSC_lEEESI_SJ_NS4_8TiledMMAINS4_8MMA_AtomIJNS4_26SM100_MMA_F16BF16_2x1SM_SSISI_SI_fLi128ELi128ELNS4_4UMMA5MajorE0ELSO_0ELNSN_7ScaleInE0ELSP_0EEEEEENS4_6LayoutINS5_IJSC_SC_SC_EEENS5_IJNSA_ILi0EEESU_SU_EEEEENS5_IJNS4_10UnderscoreESX_SX_EEEEENS4_28SM100_TMA_2SM_LOAD_MULTICASTENS4_14ComposedLayoutINS4_7SwizzleILi2ELi4ELi3EEENS4_18smem_ptr_flag_bitsILi16EEENSS_INS5_IJNSA_ILi8EEESG_EEENS5_IJSG_SC_EEEEEEEvNS4_8identityENS4_18SM100_TMA_2SM_LOADES1A_vS1B_EENS_8epilogue10collective18CollectiveEpilogueINS1E_23Sm100TmaWarpSpecializedILi4ELi2ELi16ELb1ELb0EEEJNS5_IJNSA_ILi64EEESF_SG_EEENS5_IJNSS_IS1J_SC_EENSS_INS5_IJNSA_ILi16EEESB_EEENS5_IJSC_S1J_EEEEEEEESI_SJ_SI_SJ_NS1E_6fusion15FusionCallbacksIS1I_NS1R_17LinearCombinationISI_fSI_fLNS_15FloatRoundStyleE2EEES1K_S1Q_JEEENS4_5SM1004TMEM4LOAD26SM100_TMEM_LOAD_32dp32b16xENS4_13SM90_TMA_LOADENS11_INS12_ILi1ELi4ELi3EEES15_NSS_INS5_IJS16_S1M_EEENS5_IJS1M_SC_EEEEEEENS4_39AutoVectorizingCopyWithAssumedAlignmentILi128EEENS4_14SM90_TMA_STOREES26_S28_S28_EEEvvEEEEvNT_6ParamsE,"ax",@progbits
	.align	128
.text._ZN7cutlass13device_kernelINS_4gemm6kernel13GemmUniversalIN4cute5tupleIJiiiiEEENS1_10collective13CollectiveMmaINS1_35MainloopSm100TmaUmmaWarpSpecializedILi4ELi2ELi4ENS5_IJNS4_1CILi2EEESB_NSA_ILi1EEEEEEEENS5_IJNSA_ILi128EEESF_NSA_ILi32EEEEEENS_10bfloat16_tENS5_IJlSC_lEEESI_SJ_NS4_8TiledMMAINS4_8MMA_AtomIJNS4_26SM100_MMA_F16BF16_2x1SM_SSISI_SI_fLi128ELi128ELNS4_4UMMA5MajorE0ELSO_0ELNSN_7ScaleInE0ELSP_0EEEEEENS4_6LayoutINS5_IJSC_SC_SC_EEENS5_IJNSA_ILi0EEESU_SU_EEEEENS5_IJNS4_10UnderscoreESX_SX_EEEEENS4_28SM100_TMA_2SM_LOAD_MULTICASTENS4_14ComposedLayoutINS4_7SwizzleILi2ELi4ELi3EEENS4_18smem_ptr_flag_bitsILi16EEENSS_INS5_IJNSA_ILi8EEESG_EEENS5_IJSG_SC_EEEEEEEvNS4_8identityENS4_18SM100_TMA_2SM_LOADES1A_vS1B_EENS_8epilogue10collective18CollectiveEpilogueINS1E_23Sm100TmaWarpSpecializedILi4ELi2ELi16ELb1ELb0EEEJNS5_IJNSA_ILi64EEESF_SG_EEENS5_IJNSS_IS1J_SC_EENSS_INS5_IJNSA_ILi16EEESB_EEENS5_IJSC_S1J_EEEEEEEESI_SJ_SI_SJ_NS1E_6fusion15FusionCallbacksIS1I_NS1R_17LinearCombinationISI_fSI_fLNS_15FloatRoundStyleE2EEES1K_S1Q_JEEENS4_5SM1004TMEM4LOAD26SM100_TMEM_LOAD_32dp32b16xENS4_13SM90_TMA_LOADENS11_INS12_ILi1ELi4ELi3EEES15_NSS_INS5_IJS16_S1M_EEENS5_IJS1M_SC_EEEEEEENS4_39AutoVectorizingCopyWithAssumedAlignmentILi128EEENS4_14SM90_TMA_STOREES26_S28_S28_EEEvvEEEEvNT_6ParamsE:
        .type           _ZN7cutlass13device_kernelINS_4gemm6kernel13GemmUniversalIN4cute5tupleIJiiiiEEENS1_10collective13CollectiveMmaINS1_35MainloopSm100TmaUmmaWarpSpecializedILi4ELi2ELi4ENS5_IJNS4_1CILi2EEESB_NSA_ILi1EEEEEEEENS5_IJNSA_ILi128EEESF_NSA_ILi32EEEEEENS_10bfloat16_tENS5_IJlSC_lEEESI_SJ_NS4_8TiledMMAINS4_8MMA_AtomIJNS4_26SM100_MMA_F16BF16_2x1SM_SSISI_SI_fLi128ELi128ELNS4_4UMMA5MajorE0ELSO_0ELNSN_7ScaleInE0ELSP_0EEEEEENS4_6LayoutINS5_IJSC_SC_SC_EEENS5_IJNSA_ILi0EEESU_SU_EEEEENS5_IJNS4_10UnderscoreESX_SX_EEEEENS4_28SM100_TMA_2SM_LOAD_MULTICASTENS4_14ComposedLayoutINS4_7SwizzleILi2ELi4ELi3EEENS4_18smem_ptr_flag_bitsILi16EEENSS_INS5_IJNSA_ILi8EEESG_EEENS5_IJSG_SC_EEEEEEEvNS4_8identityENS4_18SM100_TMA_2SM_LOADES1A_vS1B_EENS_8epilogue10collective18CollectiveEpilogueINS1E_23Sm100TmaWarpSpecializedILi4ELi2ELi16ELb1ELb0EEEJNS5_IJNSA_ILi64EEESF_SG_EEENS5_IJNSS_IS1J_SC_EENSS_INS5_IJNSA_ILi16EEESB_EEENS5_IJSC_S1J_EEEEEEEESI_SJ_SI_SJ_NS1E_6fusion15FusionCallbacksIS1I_NS1R_17LinearCombinationISI_fSI_fLNS_15FloatRoundStyleE2EEES1K_S1Q_JEEENS4_5SM1004TMEM4LOAD26SM100_TMEM_LOAD_32dp32b16xENS4_13SM90_TMA_LOADENS11_INS12_ILi1ELi4ELi3EEES15_NSS_INS5_IJS16_S1M_EEENS5_IJS1M_SC_EEEEEEENS4_39AutoVectorizingCopyWithAssumedAlignmentILi128EEENS4_14SM90_TMA_STOREES26_S28_S28_EEEvvEEEEvNT_6ParamsE,@function
        .size           _ZN7cutlass13device_kernelINS_4gemm6kernel13GemmUniversalIN4cute5tupleIJiiiiEEENS1_10collective13CollectiveMmaINS1_35MainloopSm100TmaUmmaWarpSpecializedILi4ELi2ELi4ENS5_IJNS4_1CILi2EEESB_NSA_ILi1EEEEEEEENS5_IJNSA_ILi128EEESF_NSA_ILi32EEEEEENS_10bfloat16_tENS5_IJlSC_lEEESI_SJ_NS4_8TiledMMAINS4_8MMA_AtomIJNS4_26SM100_MMA_F16BF16_2x1SM_SSISI_SI_fLi128ELi128ELNS4_4UMMA5MajorE0ELSO_0ELNSN_7ScaleInE0ELSP_0EEEEEENS4_6LayoutINS5_IJSC_SC_SC_EEENS5_IJNSA_ILi0EEESU_SU_EEEEENS5_IJNS4_10UnderscoreESX_SX_EEEEENS4_28SM100_TMA_2SM_LOAD_MULTICASTENS4_14ComposedLayoutINS4_7SwizzleILi2ELi4ELi3EEENS4_18smem_ptr_flag_bitsILi16EEENSS_INS5_IJNSA_ILi8EEESG_EEENS5_IJSG_SC_EEEEEEEvNS4_8identityENS4_18SM100_TMA_2SM_LOADES1A_vS1B_EENS_8epilogue10collective18CollectiveEpilogueINS1E_23Sm100TmaWarpSpecializedILi4ELi2ELi16ELb1ELb0EEEJNS5_IJNSA_ILi64EEESF_SG_EEENS5_IJNSS_IS1J_SC_EENSS_INS5_IJNSA_ILi16EEESB_EEENS5_IJSC_S1J_EEEEEEEESI_SJ_SI_SJ_NS1E_6fusion15FusionCallbacksIS1I_NS1R_17LinearCombinationISI_fSI_fLNS_15FloatRoundStyleE2EEES1K_S1Q_JEEENS4_5SM1004TMEM4LOAD26SM100_TMEM_LOAD_32dp32b16xENS4_13SM90_TMA_LOADENS11_INS12_ILi1ELi4ELi3EEES15_NSS_INS5_IJS16_S1M_EEENS5_IJS1M_SC_EEEEEEENS4_39AutoVectorizingCopyWithAssumedAlignmentILi128EEENS4_14SM90_TMA_STOREES26_S28_S28_EEEvvEEEEvNT_6ParamsE,(.L_x_197 - _ZN7cutlass13device_kernelINS_4gemm6kernel13GemmUniversalIN4cute5tupleIJiiiiEEENS1_10collective13CollectiveMmaINS1_35MainloopSm100TmaUmmaWarpSpecializedILi4ELi2ELi4ENS5_IJNS4_1CILi2EEESB_NSA_ILi1EEEEEEEENS5_IJNSA_ILi128EEESF_NSA_ILi32EEEEEENS_10bfloat16_tENS5_IJlSC_lEEESI_SJ_NS4_8TiledMMAINS4_8MMA_AtomIJNS4_26SM100_MMA_F16BF16_2x1SM_SSISI_SI_fLi128ELi128ELNS4_4UMMA5MajorE0ELSO_0ELNSN_7ScaleInE0ELSP_0EEEEEENS4_6LayoutINS5_IJSC_SC_SC_EEENS5_IJNSA_ILi0EEESU_SU_EEEEENS5_IJNS4_10UnderscoreESX_SX_EEEEENS4_28SM100_TMA_2SM_LOAD_MULTICASTENS4_14ComposedLayoutINS4_7SwizzleILi2ELi4ELi3EEENS4_18smem_ptr_flag_bitsILi16EEENSS_INS5_IJNSA_ILi8EEESG_EEENS5_IJSG_SC_EEEEEEEvNS4_8identityENS4_18SM100_TMA_2SM_LOADES1A_vS1B_EENS_8epilogue10collective18CollectiveEpilogueINS1E_23Sm100TmaWarpSpecializedILi4ELi2ELi16ELb1ELb0EEEJNS5_IJNSA_ILi64EEESF_SG_EEENS5_IJNSS_IS1J_SC_EENSS_INS5_IJNSA_ILi16EEESB_EEENS5_IJSC_S1J_EEEEEEEESI_SJ_SI_SJ_NS1E_6fusion15FusionCallbacksIS1I_NS1R_17LinearCombinationISI_fSI_fLNS_15FloatRoundStyleE2EEES1K_S1Q_JEEENS4_5SM1004TMEM4LOAD26SM100_TMEM_LOAD_32dp32b16xENS4_13SM90_TMA_LOADENS11_INS12_ILi1ELi4ELi3EEES15_NSS_INS5_IJS16_S1M_EEENS5_IJS1M_SC_EEEEEEENS4_39AutoVectorizingCopyWithAssumedAlignmentILi128EEENS4_14SM90_TMA_STOREES26_S28_S28_EEEvvEEEEvNT_6ParamsE)
        .other          _ZN7cutlass13device_kernelINS_4gemm6kernel13GemmUniversalIN4cute5tupleIJiiiiEEENS1_10collective13CollectiveMmaINS1_35MainloopSm100TmaUmmaWarpSpecializedILi4ELi2ELi4ENS5_IJNS4_1CILi2EEESB_NSA_ILi1EEEEEEEENS5_IJNSA_ILi128EEESF_NSA_ILi32EEEEEENS_10bfloat16_tENS5_IJlSC_lEEESI_SJ_NS4_8TiledMMAINS4_8MMA_AtomIJNS4_26SM100_MMA_F16BF16_2x1SM_SSISI_SI_fLi128ELi128ELNS4_4UMMA5MajorE0ELSO_0ELNSN_7ScaleInE0ELSP_0EEEEEENS4_6LayoutINS5_IJSC_SC_SC_EEENS5_IJNSA_ILi0EEESU_SU_EEEEENS5_IJNS4_10UnderscoreESX_SX_EEEEENS4_28SM100_TMA_2SM_LOAD_MULTICASTENS4_14ComposedLayoutINS4_7SwizzleILi2ELi4ELi3EEENS4_18smem_ptr_flag_bitsILi16EEENSS_INS5_IJNSA_ILi8EEESG_EEENS5_IJSG_SC_EEEEEEEvNS4_8identityENS4_18SM100_TMA_2SM_LOADES1A_vS1B_EENS_8epilogue10collective18CollectiveEpilogueINS1E_23Sm100TmaWarpSpecializedILi4ELi2ELi16ELb1ELb0EEEJNS5_IJNSA_ILi64EEESF_SG_EEENS5_IJNSS_IS1J_SC_EENSS_INS5_IJNSA_ILi16EEESB_EEENS5_IJSC_S1J_EEEEEEEESI_SJ_SI_SJ_NS1E_6fusion15FusionCallbacksIS1I_NS1R_17LinearCombinationISI_fSI_fLNS_15FloatRoundStyleE2EEES1K_S1Q_JEEENS4_5SM1004TMEM4LOAD26SM100_TMEM_LOAD_32dp32b16xENS4_13SM90_TMA_LOADENS11_INS12_ILi1ELi4ELi3EEES15_NSS_INS5_IJS16_S1M_EEENS5_IJS1M_SC_EEEEEEENS4_39AutoVectorizingCopyWithAssumedAlignmentILi128EEENS4_14SM90_TMA_STOREES26_S28_S28_EEEvvEEEEvNT_6ParamsE,@"STO_CUDA_ENTRY STV_DEFAULT"
_ZN7cutlass13device_kernelINS_4gemm6kernel13GemmUniversalIN4cute5tupleIJiiiiEEENS1_10collective13CollectiveMmaINS1_35MainloopSm100TmaUmmaWarpSpecializedILi4ELi2ELi4ENS5_IJNS4_1CILi2EEESB_NSA_ILi1EEEEEEEENS5_IJNSA_ILi128EEESF_NSA_ILi32EEEEEENS_10bfloat16_tENS5_IJlSC_lEEESI_SJ_NS4_8TiledMMAINS4_8MMA_AtomIJNS4_26SM100_MMA_F16BF16_2x1SM_SSISI_SI_fLi128ELi128ELNS4_4UMMA5MajorE0ELSO_0ELNSN_7ScaleInE0ELSP_0EEEEEENS4_6LayoutINS5_IJSC_SC_SC_EEENS5_IJNSA_ILi0EEESU_SU_EEEEENS5_IJNS4_10UnderscoreESX_SX_EEEEENS4_28SM100_TMA_2SM_LOAD_MULTICASTENS4_14ComposedLayoutINS4_7SwizzleILi2ELi4ELi3EEENS4_18smem_ptr_flag_bitsILi16EEENSS_INS5_IJNSA_ILi8EEESG_EEENS5_IJSG_SC_EEEEEEEvNS4_8identityENS4_18SM100_TMA_2SM_LOADES1A_vS1B_EENS_8epilogue10collective18CollectiveEpilogueINS1E_23Sm100TmaWarpSpecializedILi4ELi2ELi16ELb1ELb0EEEJNS5_IJNSA_ILi64EEESF_SG_EEENS5_IJNSS_IS1J_SC_EENSS_INS5_IJNSA_ILi16EEESB_EEENS5_IJSC_S1J_EEEEEEEESI_SJ_SI_SJ_NS1E_6fusion15FusionCallbacksIS1I_NS1R_17LinearCombinationISI_fSI_fLNS_15FloatRoundStyleE2EEES1K_S1Q_JEEENS4_5SM1004TMEM4LOAD26SM100_TMEM_LOAD_32dp32b16xENS4_13SM90_TMA_LOADENS11_INS12_ILi1ELi4ELi3EEES15_NSS_INS5_IJS16_S1M_EEENS5_IJS1M_SC_EEEEEEENS4_39AutoVectorizingCopyWithAssumedAlignmentILi128EEENS4_14SM90_TMA_STOREES26_S28_S28_EEEvvEEEEvNT_6ParamsE:
[----:B------:R-:W1:Y:S01]  /*0000*/  LDC R1, c[0x0][0x37c] ;  /* 0x0000df00ff017b82 */ /* 0x000e620000000800 */
[----:B------:R-:W2:Y:S01]  /*0010*/  S2R R60, SR_TID.X ;  /* 0x00000000003c7919 */ /* 0x000ea20000002100 */
[----:B------:R-:W3:Y:S06]  /*0020*/  LDCU.64 UR8, c[0x0][0x890] ;  /* 0x00011200ff0877ac */ /* 0x000eec0008000a00 */
[----:B------:R-:W4:Y:S01]  /*0030*/  S2UR UR47, SR_CgaCtaId ;  /* 0x00000000002f79c3 */ /* 0x000f220000008800 */
[----:B------:R-:W-:Y:S02]  /*0040*/  PRMT R46, RZ, 0x7610, R46 ;  /* 0x00007610ff2e7816 */ /* 0x000fe4000000002e */
[----:B------:R-:W-:Y:S01]  /*0050*/  ELECT P1, URZ, PT ;  /* 0x0000000000ff782f */ /* 0x000fe20003820000 */
[----:B---3--:R-:W-:-:S04]  /*0060*/  UISETP.NE.U32.AND UP0, UPT, UR8, URZ, UPT ;  /* 0x000000ff0800728c */ /* 0x008fc8000bf05070 */
[----:B------:R-:W-:Y:S02]  /*0070*/  UISETP.NE.AND.EX UP0, UPT, UR9, URZ, UPT, UP0 ;  /* 0x000000ff0900728c */ /* 0x000fe4000bf05300 */
[----:B----4-:R-:W-:Y:S02]  /*0080*/  ULOP3.LUT UR33, UR47, 0x1, URZ, 0xc0, !UPT ;  /* 0x000000012f217892 */ /* 0x010fe4000f8ec0ff */
[----:B------:R-:W-:Y:S01]  /*0090*/  ULOP3.LUT UR34, UR47, 0x1, URZ, 0x3c, !UPT ;  /* 0x000000012f227892 */ /* 0x000fe2000f8e3cff */
[----:B--2---:R-:W-:-:S05]  /*00a0*/  SHF.R.U32.HI R47, RZ, 0x5, R60 ;  /* 0x00000005ff2f7819 */ /* 0x004fca000001163c */
[----:B------:R-:W2:Y:S02]  /*00b0*/  SHFL.IDX PT, R0, R47, RZ, 0x1f ;  /* 0x00001fff2f007589 */ /* 0x000ea400000e0000 */
[----:B--2---:R-:W-:Y:S01]  /*00c0*/  R2UR UR25, R0 ;  /* 0x00000000001972ca */ /* 0x004fe200000e0000 */
[----:B-1----:R-:W-:-:S14]  /*00d0*/  BRA.U UP0, `(.L_x_0) ;  /* 0x0000000100307547 */ /* 0x002fdc000b800000 */
[----:B------:R-:W1:Y:S02]  /*00e0*/  LDCU.64 UR4, c[0x0][0x888] ;  /* 0x00011100ff0477ac */ /* 0x000e640008000a00 */
[----:B-1----:R-:W-:-:S04]  /*00f0*/  UISETP.NE.U32.AND UP0, UPT, UR4, URZ, UPT ;  /* 0x000000ff0400728c */ /* 0x002fc8000bf05070 */
[----:B------:R-:W-:-:S09]  /*0100*/  UISETP.NE.AND.EX UP0, UPT, UR5, URZ, UPT, UP0 ;  /* 0x000000ff0500728c */ /* 0x000fd2000bf05300 */
[----:B------:R-:W-:Y:S05]  /*0110*/  BRA.U !UP0, `(.L_x_1) ;  /* 0x0000000108147547 */ /* 0x000fea000b800000 */
[----:B------:R-:W1:Y:S01]  /*0120*/  LDC.64 R2, c[0x0][0x888] ;  /* 0x00022200ff027b82 */ /* 0x000e620000000a00 */
[----:B------:R-:W1:Y:S02]  /*0130*/  LDCU.64 UR4, c[0x0][0x358] ;  /* 0x00006b00ff0477ac */ /* 0x000e640008000a00 */
[----:B-1----:R1:W5:Y:S01]  /*0140*/  LDG.E R27, desc[UR4][R2.64] ;  /* 0x00000004021b7981 */ /* 0x002362000c1e1900 */
[----:B------:R-:W-:Y:S01]  /*0150*/  HFMA2 R46, -RZ, RZ, 0, 5.9604644775390625e-08 ;  /* 0x00000001ff2e7431 */ /* 0x000fe200000001ff */
[----:B------:R-:W-:Y:S05]  /*0160*/  BRA `(.L_x_0) ;  /* 0x00000000000c7947 */ /* 0x000fea0003800000 */
.L_x_1:
[----:B------:R-:W1:Y:S01]  /*0170*/  LDCU UR4, c[0x0][0x880] ;  /* 0x00011000ff0477ac */ /* 0x000e620008000800 */
[----:B------:R-:W-:Y:S01]  /*0180*/  HFMA2 R46, -RZ, RZ, 0, 5.9604644775390625e-08 ;  /* 0x00000001ff2e7431 */ /* 0x000fe200000001ff */
[----:B-1----:R-:W-:-:S07]  /*0190*/  MOV R27, UR4 ;  /* 0x00000004001b7c02 */ /* 0x002fce0008000f00 */
.L_x_0:
[----:B------:R-:W2:Y:S02]  /*01a0*/  LDCU.64 UR4, c[0x0][0x8b0] ;  /* 0x00011600ff0477ac */ /* 0x000ea40008000a00 */
[----:B--2---:R-:W-:-:S04]  /*01b0*/  UISETP.NE.U32.AND UP0, UPT, UR4, URZ, UPT ;  /* 0x000000ff0400728c */ /* 0x004fc8000bf05070 */
[----:B------:R-:W-:-:S09]  /*01c0*/  UISETP.NE.AND.EX UP0, UPT, UR5, URZ, UPT, UP0 ;  /* 0x000000ff0500728c */ /* 0x000fd2000bf05300 */
[----:B------:R-:W-:Y:S05]  /*01d0*/  BRA.U UP0, `(.L_x_2) ;  /* 0x0000000100287547 */ /* 0x000fea000b800000 */
[----:B------:R-:W2:Y:S02]  /*01e0*/  LDCU.64 UR4, c[0x0][0x8a8] ;  /* 0x00011500ff0477ac */ /* 0x000ea40008000a00 */
[----:B--2---:R-:W-:-:S04]  /*01f0*/  UISETP.NE.U32.AND UP0, UPT, UR4, URZ, UPT ;  /* 0x000000ff0400728c */ /* 0x004fc8000bf05070 */
[----:B------:R-:W-:-:S09]  /*0200*/  UISETP.NE.AND.EX UP0, UPT, UR5, URZ, UPT, UP0 ;  /* 0x000000ff0500728c */ /* 0x000fd2000bf05300 */
[----:B------:R-:W-:Y:S05]  /*0210*/  BRA.U !UP0, `(.L_x_3) ;  /* 0x0000000108107547 */ /* 0x000fea000b800000 */
[----:B------:R-:W2:Y:S01]  /*0220*/  LDC.64 R24, c[0x0][0x8a8] ;  /* 0x00022a00ff187b82 */ /* 0x000ea20000000a00 */
[----:B------:R-:W2:Y:S02]  /*0230*/  LDCU.64 UR4, c[0x0][0x358] ;  /* 0x00006b00ff0477ac */ /* 0x000ea40008000a00 */
[----:B--2---:R2:W5:Y:S01]  /*0240*/  LDG.E R24, desc[UR4][R24.64] ;  /* 0x0000000418187981 */ /* 0x004562000c1e1900 */
[----:B------:R-:W-:Y:S05]  /*0250*/  BRA `(.L_x_2) ;  /* 0x0000000000087947 */ /* 0x000fea0003800000 */
.L_x_3:
[----:B------:R-:W2:Y:S02]  /*0260*/  LDCU UR4, c[0x0][0x8a0] ;  /* 0x00011400ff0477ac */ /* 0x000ea40008000800 */
[----:B--2---:R-:W-:Y:S02]  /*0270*/  MOV R24, UR4 ;  /* 0x0000000400187c02 */ /* 0x004fe40008000f00 */
.L_x_2:
[----:B------:R-:W-:Y:S01]  /*0280*/  IMAD.U32 R0, RZ, RZ, UR25 ;  /* 0x00000019ff007e24 */ /* 0x000fe2000f8e00ff */
[----:B------:R-:W-:Y:S04]  /*0290*/  BSSY.RECONVERGENT B0, `(.L_x_4) ;  /* 0x000000c000007945 */ /* 0x000fe80003800200 */
[C---:B------:R-:W-:Y:S02]  /*02a0*/  ISETP.NE.OR P2, PT, R0.reuse, 0x1, !P1 ;  /* 0x000000010000780c */ /* 0x040fe40004f45670 */
[----:B------:R-:W-:-:S11]  /*02b0*/  ISETP.NE.OR P0, PT, R0, 0x3, !P1 ;  /* 0x000000030000780c */ /* 0x000fd60004f05670 */
[----:B------:R-:W-:Y:S05]  /*02c0*/  @P2 BRA `(.L_x_5) ;  /* 0x0000000000202947 */ /* 0x000fea0003800000 */
[----:B------:R-:W3:Y:S02]  /*02d0*/  LDCU.64 UR4, c[0x0][0x348] ;  /* 0x00006900ff0477ac */ /* 0x000ee40008000a00 */
[----:B---3--:R-:W-:Y:S02]  /*02e0*/  UIADD3 UR6, UP1, UPT, UR4, 0x80, URZ ;  /* 0x0000008004067890 */ /* 0x008fe4000ff3e0ff */
[----:B------:R-:W-:Y:S02]  /*02f0*/  UIADD3 UR4, UP0, UPT, UR4, 0x180, URZ ;  /* 0x0000018004047890 */ /* 0x000fe4000ff1e0ff */
[----:B------:R-:W-:Y:S02]  /*0300*/  UIADD3.X UR7, UPT, UPT, URZ, UR5, URZ, UP1, !UPT ;  /* 0x00000005ff077290 */ /* 0x000fe40008ffe4ff */
[----:B------:R-:W-:-:S07]  /*0310*/  UIADD3.X UR5, UPT, UPT, URZ, UR5, URZ, UP0, !UPT ;  /* 0x00000005ff057290 */ /* 0x000fce00087fe4ff */
[----:B------:R3:W-:Y:S02]  /*0320*/  UTMACCTL.PF [UR6] ;  /* 0x00000000060079b9 */ /* 0x0007e40008040000 */
[----:B------:R3:W-:Y:S02]  /*0330*/  UTMACCTL.PF [UR4] ;  /* 0x00000000040079b9 */ /* 0x0007e40008040000 */
[----:B---3--:R-:W-:Y:S01]  /*0340*/  NOP ;  /* 0x0000000000007918 */ /* 0x008fe20000000000 */
.L_x_5:
[----:B------:R-:W-:Y:S05]  /*0350*/  BSYNC.RECONVERGENT B0 ;  /* 0x0000000000007941 */ /* 0x000fea0003800200 */
.L_x_4:
[----:B------:R-:W-:Y:S04]  /*0360*/  BSSY.RECONVERGENT B0, `(.L_x_6) ;  /* 0x000000a000007945 */ /* 0x000fe80003800200 */
        /* <DEDUP_REMOVED lines=9> */
.L_x_7:
[----:B------:R-:W-:Y:S05]  /*0400*/  BSYNC.RECONVERGENT B0 ;  /* 0x0000000000007941 */ /* 0x000fea0003800200 */
.L_x_6:
[----:B------:R-:W3:Y:S01]  /*0410*/  LDCU.64 UR4, c[0x0][0x888] ;  /* 0x00011100ff0477ac */ /* 0x000ee20008000a00 */
[----:B------:R-:W-:Y:S02]  /*0420*/  UISETP.EQ.U32.AND UP1, UPT, UR8, URZ, UPT ;  /* 0x000000ff0800728c */ /* 0x000fe4000bf22070 */
[----:B------:R-:W-:Y:S02]  /*0430*/  UPLOP3.LUT UP3, UPT, UPT, UPT, UPT, 0x80, 0x8 ;  /* 0x000000000008789c */ /* 0x000fe40003f6f070 */
[----:B---3--:R-:W-:-:S04]  /*0440*/  UISETP.NE.U32.AND UP0, UPT, UR4, URZ, UPT ;  /* 0x000000ff0400728c */ /* 0x008fc8000bf05070 */
[----:B------:R-:W-:-:S04]  /*0450*/  UISETP.NE.AND.EX UP0, UPT, UR5, URZ, UPT, UP0 ;  /* 0x000000ff0500728c */ /* 0x000fc8000bf05300 */
[----:B------:R-:W-:-:S04]  /*0460*/  UISETP.EQ.OR.EX UP2, UPT, UR9, URZ, !UP0, UP1 ;  /* 0x000000ff0900728c */ /* 0x000fc8000c742710 */
[----:B------:R-:W-:-:S06]  /*0470*/  UP2UR UR4, UPR, URZ, 0x4 ;  /* 0x00000004ff047883 */ /* 0x000fcc0008000000 */
[----:B------:R-:W-:Y:S01]  /*0480*/  MOV R51, UR4 ;  /* 0x0000000400337c02 */ /* 0x000fe20008000f00 */
[----:B------:R-:W-:Y:S06]  /*0490*/  BRA.U !UP2, `(.L_x_8) ;  /* 0x000000010a207547 */ /* 0x000fec000b800000 */
[----:B------:R-:W-:Y:S01]  /*04a0*/  UISETP.NE.U32.AND UP1, UPT, UR8, URZ, UPT ;  /* 0x000000ff0800728c */ /* 0x000fe2000bf25070 */
[----:B-----5:R-:W-:Y:S01]  /*04b0*/  FSETP.NEU.AND P0, PT, R27, RZ, PT ;  /* 0x000000ff1b00720b */ /* 0x020fe20003f0d000 */
[----:B------:R-:W-:Y:S02]  /*04c0*/  USEL UR4, URZ, 0xffffffff, UP0 ;  /* 0xffffffffff047887 */ /* 0x000fe40008000000 */
[----:B------:R-:W-:-:S10]  /*04d0*/  UISETP.NE.AND.EX UP1, UPT, UR9, URZ, UPT, UP1 ;  /* 0x000000ff0900728c */ /* 0x000fd4000bf25310 */
[----:B------:R-:W-:Y:S01]  /*04e0*/  VOTEU.ANY UP0, P0 ;  /* 0x0000000000ff7886 */ /* 0x000fe20000000100 */
[----:B------:R-:W-:-:S04]  /*04f0*/  @!UP1 USEL UR4, URZ, 0xffffffff, UP0 ;  /* 0xffffffffff049887 */ /* 0x000fc80008000000 */
[----:B------:R-:W-:-:S04]  /*0500*/  ULOP3.LUT UR4, UR4, 0x1, URZ, 0xc0, !UPT ;  /* 0x0000000104047892 */ /* 0x000fc8000f8ec0ff */
[----:B------:R-:W-:-:S11]  /*0510*/  UISETP.NE.U32.AND UP3, UPT, UR4, 0x1, UPT ;  /* 0x000000010400788c */ /* 0x000fd6000bf65070 */
.L_x_8:
[----:B------:R-:W3:Y:S01]  /*0520*/  SHFL.IDX PT, R0, R47, RZ, 0x1f ;  /* 0x00001fff2f007589 */ /* 0x000ee200000e0000 */
[----:B------:R-:W-:-:S04]  /*0530*/  UISETP.NE.AND UP0, UPT, UR25, 0x2, UPT ;  /* 0x000000021900788c */ /* 0x000fc8000bf05270 */
[----:B------:R-:W-:Y:S02]  /*0540*/  UISETP.EQ.AND UP1, UPT, UR33, URZ, !UP0 ;  /* 0x000000ff2100728c */ /* 0x000fe4000c722270 */
[----:B------:R-:W-:-:S04]  /*0550*/  USEL UR46, URZ, 0x1, UP0 ;  /* 0x00000001ff2e7887 */ /* 0x000fc80008000000 */
[----:B------:R-:W-:Y:S02]  /*0560*/  PLOP3.LUT P3, PT, P1, PT, UP1, 0x80, 0x8 ;  /* 0x000000000008781c */ /* 0x000fe40000f6f018 */
[----:B---3--:R-:W-:-:S13]  /*0570*/  ISETP.NE.AND P0, PT, R0, RZ, PT ;  /* 0x000000ff0000720c */ /* 0x008fda0003f05270 */
[----:B------:R-:W-:Y:S05]  /*0580*/  @P0 BRA `(.L_x_9) ;  /* 0x0000000000540947 */ /* 0x000fea0003800000 */
[----:B------:R-:W-:Y:S01]  /*0590*/  UMOV UR4, 0x400 ;  /* 0x0000040000047882 */ /* 0x000fe20000000000 */
[----:B------:R-:W-:Y:S01]  /*05a0*/  UMOV UR8, 0x1 ;  /* 0x0000000100087882 */ /* 0x000fe20000000000 */
[----:B------:R-:W-:Y:S01]  /*05b0*/  UMOV UR6, 0x2 ;  /* 0x0000000200067882 */ /* 0x000fe20000000000 */
[----:B------:R-:W-:Y:S02]  /*05c0*/  ULEA UR4, UR47, UR4, 0x18 ;  /* 0x000000042f047291 */ /* 0x000fe4000f8ec0ff */
[----:B------:R-:W-:-:S04]  /*05d0*/  UIADD3 UR8, UPT, UPT, -UR8, 0x100000, URZ ;  /* 0x0010000008087890 */ /* 0x000fc8000fffe1ff */
[----:B------:R-:W-:Y:S02]  /*05e0*/  USHF.L.U32 UR9, UR8, 0xb, URZ ;  /* 0x0000000b08097899 */ /* 0x000fe400080006ff */
[----:B------:R-:W-:Y:S02]  /*05f0*/  USHF.L.U32 UR8, UR8, 0x1, URZ ;  /* 0x0000000108087899 */ /* 0x000fe400080006ff */
[----:B------:R-:W-:-:S04]  /*0600*/  UIADD3 UR6, UPT, UPT, -UR6, 0x100000, URZ ;  /* 0x0010000006067890 */ /* 0x000fc8000fffe1ff */
[----:B------:R-:W-:Y:S02]  /*0610*/  USHF.L.U32 UR7, UR6, 0xb, URZ ;  /* 0x0000000b06077899 */ /* 0x000fe400080006ff */
[----:B------:R-:W-:Y:S01]  /*0620*/  USHF.L.U32 UR6, UR6, 0x1, URZ ;  /* 0x0000000106067899 */ /* 0x000fe200080006ff */
[----:B------:R-:W-:Y:S01]  /*0630*/  ELECT P0, URZ, PT ;  /* 0x0000000000ff782f */ /* 0x000fe20003800000 */
[----:B------:R-:W3:Y:S02]  /*0640*/  FENCE.VIEW.ASYNC.S ;  /* 0x00000000000073c6 */ /* 0x000ee40000000000 */
[----:B---3--:R3:W4:Y:S08]  /*0650*/  SYNCS.EXCH.64 URZ, [UR4], UR8 ;  /* 0x0000000804ff75b2 */ /* 0x0087300008000100 */
[----:B------:R3:W1:Y:S01]  /*0660*/  SYNCS.EXCH.64 URZ, [UR4+0x20], UR6 ;  /* 0x0000200604ff75b2 */ /* 0x0006620008000100 */
[----:B------:R3:W1:Y:S01]  /*0670*/  SYNCS.EXCH.64 URZ, [UR4+0x8], UR8 ;  /* 0x0000080804ff75b2 */ /* 0x0006620008000100 */
[----:B------:R3:W1:Y:S01]  /*0680*/  SYNCS.EXCH.64 URZ, [UR4+0x28], UR6 ;  /* 0x0000280604ff75b2 */ /* 0x0006620008000100 */
[----:B------:R3:W1:Y:S01]  /*0690*/  SYNCS.EXCH.64 URZ, [UR4+0x10], UR8 ;  /* 0x0000100804ff75b2 */ /* 0x0006620008000100 */
[----:B------:R3:W1:Y:S01]  /*06a0*/  SYNCS.EXCH.64 URZ, [UR4+0x30], UR6 ;  /* 0x0000300604ff75b2 */ /* 0x0006620008000100 */
[----:B------:R3:W1:Y:S01]  /*06b0*/  SYNCS.EXCH.64 URZ, [UR4+0x18], UR8 ;  /* 0x0000180804ff75b2 */ /* 0x0006620008000100 */
[----:B------:R3:W1:Y:S01]  /*06c0*/  SYNCS.EXCH.64 URZ, [UR4+0x38], UR6 ;  /* 0x0000380604ff75b2 */ /* 0x0006620008000100 */
[----:B------:R-:W-:Y:S01]  /*06d0*/  NOP ;  /* 0x0000000000007918 */ /* 0x000fe20000000000 */
.L_x_9:
[----:B------:R-:W2:Y:S01]  /*06e0*/  SHFL.IDX PT, R0, R47, RZ, 0x1f ;  /* 0x00001fff2f007589 */ /* 0x000ea200000e0000 */
[----:B------:R-:W-:Y:S01]  /*06f0*/  NOP ;  /* 0x0000000000007918 */ /* 0x000fe20000000000 */
[----:B--2---:R-:W-:-:S13]  /*0700*/  ISETP.NE.AND P0, PT, R0, 0x1, PT ;  /* 0x000000010000780c */ /* 0x004fda0003f05270 */
[----:B------:R-:W-:Y:S05]  /*0710*/  @P0 BRA `(.L_x_10) ;  /* 0x0000000000540947 */ /* 0x000fea0003800000 */
[----:B---3--:R-:W-:Y:S01]  /*0720*/  UMOV UR4, 0x400 ;  /* 0x0000040000047882 */ /* 0x008fe20000000000 */
        /* <DEDUP_REMOVED lines=10> */
[----:B------:R-:W2:Y:S02]  /*07d0*/  FENCE.VIEW.ASYNC.S ;  /* 0x00000000000073c6 */ /* 0x000ea40000000000 */
[----:B--2---:R2:W3:Y:S08]  /*07e0*/  SYNCS.EXCH.64 URZ, [UR4+0x40], UR8 ;  /* 0x0000400804ff75b2 */ /* 0x0044f00008000100 */
        /* <DEDUP_REMOVED lines=8> */
.L_x_10:
[----:B------:R-:W4:Y:S01]  /*0870*/  SHFL.IDX PT, R0, R47, RZ, 0x1f ;  /* 0x00001fff2f007589 */ /* 0x000f2200000e0000 */
[----:B------:R-:W-:Y:S01]  /*0880*/  NOP ;  /* 0x0000000000007918 */ /* 0x000fe20000000000 */
[----:B----4-:R-:W-:-:S13]  /*0890*/  ISETP.NE.AND P0, PT, R0, 0x3, PT ;  /* 0x000000030000780c */ /* 0x010fda0003f05270 */
[----:B------:R-:W-:Y:S05]  /*08a0*/  @P0 BRA `(.L_x_11) ;  /* 0x00000000002c0947 */ /* 0x000fea0003800000 */
[----:B--23--:R-:W-:Y:S01]  /*08b0*/  UMOV UR6, 0x400 ;  /* 0x0000040000067882 */ /* 0x00cfe20000000000 */
[----:B------:R-:W-:Y:S01]  /*08c0*/  UMOV UR4, 0x20 ;  /* 0x0000002000047882 */ /* 0x000fe20000000000 */
[----:B------:R-:W-:Y:S02]  /*08d0*/  ULEA UR6, UR47, UR6, 0x18 ;  /* 0x000000062f067291 */ /* 0x000fe4000f8ec0ff */
[----:B------:R-:W-:-:S04]  /*08e0*/  UIADD3 UR4, UPT, UPT, -UR4, 0x100000, URZ ;  /* 0x0010000004047890 */ /* 0x000fc8000fffe1ff */
[----:B------:R-:W-:Y:S02]  /*08f0*/  USHF.L.U32 UR5, UR4, 0xb, URZ ;  /* 0x0000000b04057899 */ /* 0x000fe400080006ff */
[----:B------:R-:W-:Y:S01]  /*0900*/  USHF.L.U32 UR4, UR4, 0x1, URZ ;  /* 0x0000000104047899 */ /* 0x000fe200080006ff */
[----:B------:R-:W-:Y:S01]  /*0910*/  ELECT P0, URZ, PT ;  /* 0x0000000000ff782f */ /* 0x000fe20003800000 */
[----:B------:R-:W2:Y:S10]  /*0920*/  FENCE.VIEW.ASYNC.S ;  /* 0x00000000000073c6 */ /* 0x000eb40000000000 */
[----:B--2---:R4:W2:Y:S01]  /*0930*/  SYNCS.EXCH.64 URZ, [UR6+0x80], UR4 ;  /* 0x0000800406ff75b2 */ /* 0x0048a20008000100 */
[----:B------:R4:W3:Y:S02]  /*0940*/  SYNCS.EXCH.64 URZ, [UR6+0x88], UR4 ;  /* 0x0000880406ff75b2 */ /* 0x0008e40008000100 */
[----:B----4-:R-:W-:Y:S01]  /*0950*/  NOP ;  /* 0x0000000000007918 */ /* 0x010fe20000000000 */
.L_x_11:
[----:B------:R-:W4:Y:S01]  /*0960*/  SHFL.IDX PT, R0, R47, RZ, 0x1f ;  /* 0x00001fff2f007589 */ /* 0x000f2200000e0000 */
[----:B------:R-:W-:Y:S01]  /*0970*/  NOP ;  /* 0x0000000000007918 */ /* 0x000fe20000000000 */
[----:B----4-:R-:W-:-:S13]  /*0980*/  ISETP.NE.AND P0, PT, R0, 0x4, PT ;  /* 0x000000040000780c */ /* 0x010fda0003f05270 */
[----:B------:R-:W-:Y:S05]  /*0990*/  @P0 BRA `(.L_x_12) ;  /* 0x0000000000480947 */ /* 0x000fea0003800000 */
[----:B--23--:R-:W-:Y:S01]  /*09a0*/  UMOV UR4, 0x3a0 ;  /* 0x000003a000047882 */ /* 0x00cfe20000000000 */
[----:B------:R-:W-:Y:S01]  /*09b0*/  UMOV UR6, 0x400 ;  /* 0x0000040000067882 */ /* 0x000fe20000000000 */
[----:B------:R-:W-:Y:S01]  /*09c0*/  USEL UR4, UR4, 0x320, UP3 ;  /* 0x0000032004047887 */ /* 0x000fe20009800000 */
        /* <DEDUP_REMOVED lines=10> */
[----:B--2---:R4:W2:Y:S08]  /*0a70*/  SYNCS.EXCH.64 URZ, [UR6+0x90], UR8 ;  /* 0x0000900806ff75b2 */ /* 0x0048b00008000100 */
[----:B------:R4:W3:Y:S01]  /*0a80*/  SYNCS.EXCH.64 URZ, [UR6+0xa0], UR4 ;  /* 0x0000a00406ff75b2 */ /* 0x0008e20008000100 */
[----:B------:R4:W1:Y:S01]  /*0a90*/  SYNCS.EXCH.64 URZ, [UR6+0x98], UR8 ;  /* 0x0000980806ff75b2 */ /* 0x0008620008000100 */
[----:B------:R4:W1:Y:S02]  /*0aa0*/  SYNCS.EXCH.64 URZ, [UR6+0xa8], UR4 ;  /* 0x0000a80406ff75b2 */ /* 0x0008640008000100 */
[----:B----4-:R-:W-:Y:S01]  /*0ab0*/  NOP ;  /* 0x0000000000007918 */ /* 0x010fe20000000000 */
.L_x_12:
[----:B------:R-:W4:Y:S01]  /*0ac0*/  SHFL.IDX PT, R0, R47, RZ, 0x1f ;  /* 0x00001fff2f007589 */ /* 0x000f2200000e0000 */
[----:B------:R-:W-:Y:S01]  /*0ad0*/  NOP ;  /* 0x0000000000007918 */ /* 0x000fe20000000000 */
[----:B----4-:R-:W-:-:S13]  /*0ae0*/  ISETP.NE.AND P0, PT, R0, 0x5, PT ;  /* 0x000000050000780c */ /* 0x010fda0003f05270 */
[----:B------:R-:W-:Y:S05]  /*0af0*/  @P0 BRA `(.L_x_13) ;  /* 0x0000000000540947 */ /* 0x000fea0003800000 */
[----:B--23--:R-:W-:Y:S01]  /*0b00*/  UMOV UR4, 0x400 ;  /* 0x0000040000047882 */ /* 0x00cfe20000000000 */
        /* <DEDUP_REMOVED lines=14> */
[----:B------:R4:W1:Y:S01]  /*0bf0*/  SYNCS.EXCH.64 URZ, [UR4+0xd8], UR8 ;  /* 0x0000d80804ff75b2 */ /* 0x0008620008000100 */
[----:B------:R4:W1:Y:S01]  /*0c00*/  SYNCS.EXCH.64 URZ, [UR4+0xc0], UR6 ;  /* 0x0000c00604ff75b2 */ /* 0x0008620008000100 */
[----:B------:R4:W1:Y:S01]  /*0c10*/  SYNCS.EXCH.64 URZ, [UR4+0xe0], UR8 ;  /* 0x0000e00804ff75b2 */ /* 0x0008620008000100 */
[----:B------:R4:W1:Y:S01]  /*0c20*/  SYNCS.EXCH.64 URZ, [UR4+0xc8], UR6 ;  /* 0x0000c80604ff75b2 */ /* 0x0008620008000100 */
[----:B------:R4:W1:Y:S02]  /*0c30*/  SYNCS.EXCH.64 URZ, [UR4+0xe8], UR8 ;  /* 0x0000e80804ff75b2 */ /* 0x0008640008000100 */
[----:B----4-:R-:W-:Y:S01]  /*0c40*/  NOP ;  /* 0x0000000000007918 */ /* 0x010fe20000000000 */
.L_x_13:
[----:B------:R-:W4:Y:S01]  /*0c50*/  SHFL.IDX PT, R0, R47, RZ, 0x1f ;  /* 0x00001fff2f007589 */ /* 0x000f2200000e0000 */
[----:B------:R-:W-:Y:S01]  /*0c60*/  ISETP.NE.OR P1, PT, RZ, UR25, !P1 ;  /* 0x00000019ff007c0c */ /* 0x000fe2000cf25670 */
        /* <DEDUP_REMOVED lines=12> */
[----:B------:R4:W3:Y:S01]  /*0d30*/  SYNCS.EXCH.64 URZ, [UR4+0x100], UR6 ;  /* 0x0001000604ff75b2 */ /* 0x0008e20008000100 */
[----:B------:R4:W1:Y:S01]  /*0d40*/  SYNCS.EXCH.64 URZ, [UR4+0xf8], UR6 ;  /* 0x0000f80604ff75b2 */ /* 0x0008620008000100 */
[----:B------:R4:W1:Y:S02]  /*0d50*/  SYNCS.EXCH.64 URZ, [UR4+0x108], UR6 ;  /* 0x0001080604ff75b2 */ /* 0x0008640008000100 */
[----:B----4-:R-:W-:Y:S01]  /*0d60*/  NOP ;  /* 0x0000000000007918 */ /* 0x010fe20000000000 */
.L_x_14:
[----:B------:R-:W-:Y:S01]  /*0d70*/  VOTEU.ALL UP0, P1 ;  /* 0x0000000000ff7886 */ /* 0x000fe20000800000 */
[----:B--23--:R-:W-:Y:S01]  /*0d80*/  UMOV UR4, 0x20 ;  /* 0x0000002000047882 */ /* 0x00cfe20000000000 */
[----:B------:R-:W2:Y:S01]  /*0d90*/  LDCU UR7, c[0x0][0x36c] ;  /* 0x00006d80ff0777ac */ /* 0x000ea20008000800 */
[----:B------:R-:W-:Y:S01]  /*0da0*/  NOP ;  /* 0x0000000000007918 */ /* 0x000fe20000000000 */
[----:B------:R-:W-:Y:S01]  /*0db0*/  LOP3.LUT R0, R60, 0x1f, RZ, 0xc0, !PT ;  /* 0x0000001f3c007812 */ /* 0x000fe200078ec0ff */
[----:B------:R-:W-:Y:S01]  /*0dc0*/  @!UP0 UMOV UR6, 0x400 ;  /* 0x0000040000068882 */ /* 0x000fe20000000000 */
[----:B------:R-:W-:-:S04]  /*0dd0*/  @!UP0 UIADD3 UR4, UPT, UPT, -UR4, 0x100000, URZ ;  /* 0x0010000004048890 */ /* 0x000fc8000fffe1ff */
[----:B------:R-:W-:Y:S02]  /*0de0*/  @!UP0 USHF.L.U32 UR5, UR4, 0xb, URZ ;  /* 0x0000000b04058899 */ /* 0x000fe400080006ff */
[----:B------:R-:W-:Y:S02]  /*0df0*/  @!UP0 USHF.L.U32 UR4, UR4, 0x1, URZ ;  /* 0x0000000104048899 */ /* 0x000fe400080006ff */
[----:B------:R-:W-:Y:S01]  /*0e00*/  @!UP0 ULEA UR6, UR47, UR6, 0x18 ;  /* 0x000000062f068291 */ /* 0x000fe2000f8ec0ff */
[----:B------:R-:W-:Y:S01]  /*0e10*/  VOTEU.ALL UP0, P1 ;  /* 0x0000000000ff7886 */ /* 0x000fe20000800000 */
[----:B------:R-:W-:Y:S02]  /*0e20*/  UISETP.NE.AND UP4, UPT, UR25, URZ, UPT ;  /* 0x000000ff1900728c */ /* 0x000fe4000bf85270 */
[----:B--2---:R-:W-:Y:S01]  /*0e30*/  UISETP.EQ.U32.AND UP5, UPT, UR7, 0x1, UPT ;  /* 0x000000010700788c */ /* 0x004fe2000bfa2070 */
[----:B------:R-:W2:Y:S07]  /*0e40*/  FENCE.VIEW.ASYNC.S ;  /* 0x00000000000073c6 */ /* 0x000eae0000000000 */
[----:B--2---:R2:W3:Y:S01]  /*0e50*/  @!UP0 SYNCS.EXCH.64 URZ, [UR6+0x110], UR4 ;  /* 0x0001100406ff85b2 */ /* 0x0044e20008000100 */
[----:B------:R-:W-:Y:S05]  /*0e60*/  BRA.U !UP5, `(.L_x_15) ;  /* 0x000000010d087547 */ /* 0x000fea000b800000 */
[----:B-1-3--:R-:W-:Y:S01]  /*0e70*/  UCGABAR_ARV ;  /* 0x00000000000079c7 */ /* 0x00afe20008000000 */
[----:B------:R-:W-:Y:S05]  /*0e80*/  BRA `(.L_x_16) ;  /* 0x0000000000047947 */ /* 0x000fea0003800000 */
.L_x_15:
[----:B-1-3--:R-:W-:Y:S01]  /*0e90*/  NOP ;  /* 0x0000000000007918 */ /* 0x00afe20000000000 */
.L_x_16:
[----:B------:R-:W1:Y:S01]  /*0ea0*/  S2UR UR20, SR_CTAID.X ;  /* 0x00000000001479c3 */ /* 0x000e620000002500 */
[----:B------:R-:W-:-:S05]  /*0eb0*/  CS2R.32 R50, SR_CgaSize ;  /* 0x0000000000327805 */ /* 0x000fca0000008a00 */
[----:B------:R-:W-:-:S05]  /*0ec0*/  IMAD R50, R50, -0xa0, RZ ;  /* 0xffffff6032327824 */ /* 0x000fca00078e02ff */
[----:B--2---:R-:W-:-:S14]  /*0ed0*/  R2UR UR5, R50 ;  /* 0x00000000320572ca */ /* 0x004fdc00000e0000 */
[----:B------:R-:W2:Y:S01]  /*0ee0*/  LDCU UR5, c[0x0][UR5+0x2b0] ;  /* 0x00005600050577ac */ /* 0x000ea20008000800 */
[----:B------:R-:W-:-:S05]  /*0ef0*/  CS2R.32 R50, SR_CgaSize ;  /* 0x0000000000327805 */ /* 0x000fca0000008a00 */
[----:B------:R-:W-:-:S05]  /*0f00*/  IMAD R50, R50, -0xa0, RZ ;  /* 0xffffff6032327824 */ /* 0x000fca00078e02ff */
[----:B------:R-:W-:-:S14]  /*0f10*/  R2UR UR4, R50 ;  /* 0x00000000320472ca */ /* 0x000fdc00000e0000 */
[----:B------:R-:W3:Y:S01]  /*0f20*/  LDCU UR4, c[0x0][UR4+0x2b4] ;  /* 0x00005680040477ac */ /* 0x000ee20008000800 */
[----:B------:R-:W4:Y:S01]  /*0f30*/  S2UR UR7, SR_CTAID.Y ;  /* 0x00000000000779c3 */ /* 0x000f220000002600 */
[----:B------:R-:W-:-:S05]  /*0f40*/  CS2R.32 R50, SR_CgaSize ;  /* 0x0000000000327805 */ /* 0x000fca0000008a00 */
[----:B------:R-:W-:-:S05]  /*0f50*/  IMAD R50, R50, -0xa0, RZ ;  /* 0xffffff6032327824 */ /* 0x000fca00078e02ff */
[----:B------:R-:W-:-:S14]  /*0f60*/  R2UR UR8, R50 ;  /* 0x00000000320872ca */ /* 0x000fdc00000e0000 */
[----:B------:R-:W3:Y:S01]  /*0f70*/  LDCU UR8, c[0x0][UR8+0x2a0] ;  /* 0x00005400080877ac */ /* 0x000ee20008000800 */
[----:B------:R-:W3:Y:S01]  /*0f80*/  LDCU UR21, c[0x0][0xb24] ;  /* 0x00016480ff1577ac */ /* 0x000ee20008000800 */
[----:B------:R-:W1:Y:S01]  /*0f90*/  S2UR UR36, SR_CTAID.Z ;  /* 0x00000000002479c3 */ /* 0x000e620000002700 */
[----:B------:R-:W-:-:S05]  /*0fa0*/  CS2R.32 R50, SR_CgaSize ;  /* 0x0000000000327805 */ /* 0x000fca0000008a00 */
[----:B------:R-:W-:-:S05]  /*0fb0*/  IMAD R50, R50, -0xa0, RZ ;  /* 0xffffff6032327824 */ /* 0x000fca00078e02ff */
[----:B------:R-:W-:-:S14]  /*0fc0*/  R2UR UR63, R50 ;  /* 0x00000000323f72ca */ /* 0x000fdc00000e0000 */
[----:B------:R-:W3:Y:S01]  /*0fd0*/  LDCU UR63, c[0x0][UR63+0x2a4] ;  /* 0x000054803f3f77ac */ /* 0x000ee20008000800 */
[----:B------:R-:W-:Y:S02]  /*0fe0*/  UISETP.GT.U32.AND UP0, UPT, UR33, 0xffff, UPT ;  /* 0x0000ffff2100788c */ /* 0x000fe4000bf04070 */
[----:B------:R-:W-:Y:S01]  /*0ff0*/  USHF.L.U32 UR27, UR47, 0x9, URZ ;  /* 0x000000092f1b7899 */ /* 0x000fe200080006ff */
[----:B-1----:R-:W-:Y:S01]  /*1000*/  I2FP.F32.U32 R3, UR20 ;  /* 0x0000001400037c45 */ /* 0x002fe20008201000 */
[----:B------:R-:W-:Y:S01]  /*1010*/  UMOV UR30, 0x5 ;  /* 0x00000005001e7882 */ /* 0x000fe20000000000 */
[----:B------:R-:W1:Y:S03]  /*1020*/  LDCU UR45, c[0x0][0xb24] ;  /* 0x00016480ff2d77ac */ /* 0x000e660008000800 */
[----:B--2---:R-:W-:Y:S01]  /*1030*/  FMUL R3, R3, UR5 ;  /* 0x0000000503037c20 */ /* 0x004fe20008400000 */
[----:B------:R-:W2:Y:S01]  /*1040*/  LDCU UR29, c[0x0][0xb30] ;  /* 0x00016600ff1d77ac */ /* 0x000ea20008000800 */
[----:B----4-:R-:W-:Y:S01]  /*1050*/  I2FP.F32.U32 R2, UR7 ;  /* 0x0000000700027c45 */ /* 0x010fe20008201000 */
[----:B------:R-:W-:-:S03]  /*1060*/  USHF.L.U32 UR44, UR20, 0x6, URZ ;  /* 0x00000006142c7899 */ /* 0x000fc600080006ff */
[----:B------:R-:W4:Y:S01]  /*1070*/  F2I.U32.TRUNC.NTZ R3, R3 ;  /* 0x0000000300037305 */ /* 0x000f22000020f000 */
[----:B------:R-:W-:Y:S01]  /*1080*/  USEL UR26, UR33, 0xffff, !UP0 ;  /* 0x0000ffff211a7887 */ /* 0x000fe2000c000000 */
[----:B---3--:R-:W-:Y:S01]  /*1090*/  FMUL R2, R2, UR4 ;  /* 0x0000000402027c20 */ /* 0x008fe20008400000 */
[----:B------:R-:W-:Y:S01]  /*10a0*/  UISETP.GE.AND UP2, UPT, UR21, 0x1, UPT ;  /* 0x000000011500788c */ /* 0x000fe2000bf46270 */
[----:B------:R-:W-:-:S04]  /*10b0*/  UMOV UR24, UR7 ;  /* 0x0000000700187c82 */ /* 0x000fc80008000000 */
[----:B------:R-:W3:Y:S01]  /*10c0*/  F2I.U32.TRUNC.NTZ R2, R2 ;  /* 0x0000000200027305 */ /* 0x000ee2000020f000 */
[----:B----4-:R-:W-:Y:S02]  /*10d0*/  R2UR UR4, R3 ;  /* 0x00000000030472ca */ /* 0x010fe400000e0000 */
[----:B------:R-:W-:Y:S02]  /*10e0*/  PRMT R3, RZ, 0x7610, R3 ;  /* 0x00007610ff037816 */ /* 0x000fe40000000003 */
[----:B---3--:R-:W-:Y:S02]  /*10f0*/  R2UR UR6, R2 ;  /* 0x00000000020672ca */ /* 0x008fe400000e0000 */
[----:B------:R-:W-:-:S07]  /*1100*/  PRMT R2, RZ, 0x7610, R2 ;  /* 0x00007610ff027816 */ /* 0x000fce0000000002 */
[----:B------:R-:W-:-:S04]  /*1110*/  UIADD3 UR5, UPT, UPT, -UR4, URZ, URZ ;  /* 0x000000ff04057290 */ /* 0x000fc8000fffe1ff */
[----:B------:R-:W-:Y:S02]  /*1120*/  UIMAD UR5, UR8, UR5, UR20 ;  /* 0x00000005080572a4 */ /* 0x000fe4000f8e0214 */
[----:B------:R-:W-:-:S04]  /*1130*/  UIADD3 UR4, UPT, UPT, -UR6, URZ, URZ ;  /* 0x000000ff06047290 */ /* 0x000fc8000fffe1ff */
[----:B------:R-:W-:Y:S01]  /*1140*/  IMAD.U32 R50, RZ, RZ, UR5 ;  /* 0x00000005ff327e24 */ /* 0x000fe2000f8e00ff */
[----:B------:R-:W-:Y:S01]  /*1150*/  UIMAD UR63, UR63, UR4, UR7 ;  /* 0x000000043f3f72a4 */ /* 0x000fe2000f8e0207 */
[----:B-12---:R-:W-:Y:S11]  /*1160*/  BRA.U UP4, `(.L_x_17) ;  /* 0x0000000104407547 */ /* 0x006ff6000b800000 */
[----:B------:R-:W-:-:S13]  /*1170*/  R2UR UR4, R50 ;  /* 0x00000000320472ca */ /* 0x000fda00000e0000 */
[----:B------:R-:W-:Y:S02]  /*1180*/  UISETP.GT.U32.AND UP0, UPT, UR4, 0x1, UPT ;  /* 0x000000010400788c */ /* 0x000fe4000bf04070 */
[----:B------:R-:W-:Y:S02]  /*1190*/  ULOP3.LUT UR4, UR4, 0xfffffffe, URZ, 0xc0, !UPT ;  /* 0xfffffffe04047892 */ /* 0x000fe4000f8ec0ff */
[----:B------:R-:W-:Y:S02]  /*11a0*/  UISETP.NE.AND UP1, UPT, UR63, URZ, UP0 ;  /* 0x000000ff3f00728c */ /* 0x000fe40008725270 */
[----:B------:R-:W-:Y:S02]  /*11b0*/  UISETP.NE.AND UP0, UPT, UR63, 0x1, UP0 ;  /* 0x000000013f00788c */ /* 0x000fe40008705270 */
[----:B------:R-:W-:Y:S02]  /*11c0*/  USEL UR7, URZ, 0x1, UP1 ;  /* 0x00000001ff077887 */ /* 0x000fe40008800000 */
[----:B------:R-:W-:-:S02]  /*11d0*/  USEL UR6, URZ, 0x4, UP0 ;  /* 0x00000004ff067887 */ /* 0x000fc40008000000 */
[----:B------:R-:W-:Y:S02]  /*11e0*/  USEL UR5, URZ, 0x2, UP1 ;  /* 0x00000002ff057887 */ /* 0x000fe40008800000 */
[----:B------:R-:W-:Y:S02]  /*11f0*/  ULEA UR4, UR63, UR4, 0x1 ;  /* 0x000000043f047291 */ /* 0x000fe4000f8e08ff */
[----:B------:R-:W-:Y:S02]  /*1200*/  USEL UR8, URZ, 0x8, UP0 ;  /* 0x00000008ff087887 */ /* 0x000fe40008000000 */
[----:B------:R-:W-:-:S03]  /*1210*/  UIADD3 UR5, UPT, UPT, UR5, UR6, UR7 ;  /* 0x0000000605057290 */ /* 0x000fc6000fffe007 */
[----:B------:R-:W-:Y:S01]  /*1220*/  UMOV UR6, 0x3 ;  /* 0x0000000300067882 */ /* 0x000fe20000000000 */
[----:B------:R-:W-:Y:S02]  /*1230*/  UIADD3 UR5, UPT, UPT, UR5, UR8, URZ ;  /* 0x0000000805057290 */ /* 0x000fe4000fffe0ff */
[----:B------:R-:W-:-:S04]  /*1240*/  USHF.L.U32 UR4, UR6, UR4, URZ ;  /* 0x0000000406047299 */ /* 0x000fc800080006ff */
[----:B------:R-:W-:Y:S02]  /*1250*/  MOV R3, UR5 ;  /* 0x0000000500037c02 */ /* 0x000fe40008000f00 */
[----:B------:R-:W-:Y:S02]  /*1260*/  IMAD.U32 R2, RZ, RZ, UR4 ;  /* 0x00000004ff027e24 */ /* 0x000fe4000f8e00ff */
.L_x_17:
[----:B------:R-:W-:Y:S05]  /*1270*/  BRA.U !UP2, `(.L_x_18) ;  /* 0x000000010ad47547 */ /* 0x000fea000b800000 */
[----:B------:R-:W1:Y:S01]  /*1280*/  LDCU.128 UR12, c[0x0][0xb10] ;  /* 0x00016200ff0c77ac */ /* 0x000e620008000c00 */
[----:B------:R-:W2:Y:S01]  /*1290*/  LDCU UR6, c[0x0][0x370] ;  /* 0x00006e00ff0677ac */ /* 0x000ea20008000800 */
[----:B------:R-:W3:Y:S01]  /*12a0*/  LDCU UR5, c[0x0][0x374] ;  /* 0x00006e80ff0577ac */ /* 0x000ee20008000800 */
[----:B------:R-:W4:Y:S01]  /*12b0*/  LDCU UR28, c[0x0][0xb0c] ;  /* 0x00016180ff1c77ac */ /* 0x000f220008000800 */
[----:B------:R-:W4:Y:S01]  /*12c0*/  LDCU UR4, c[0x0][0xb20] ;  /* 0x00016400ff0477ac */ /* 0x000f220008000800 */
[----:B------:R-:W4:Y:S01]  /*12d0*/  LDCU.64 UR8, c[0x0][0xb28] ;  /* 0x00016500ff0877ac */ /* 0x000f220008000a00 */
[----:B-1----:R-:W-:Y:S02]  /*12e0*/  UISETP.NE.AND UP0, UPT, UR14, 0x1, UPT ;  /* 0x000000010e00788c */ /* 0x002fe4000bf05270 */
[----:B---3--:R-:W-:Y:S02]  /*12f0*/  UIMAD.WIDE.U32 UR10, UR5, UR15, URZ ;  /* 0x0000000f050a72a5 */ /* 0x008fe4000f8e00ff */
[----:B--2---:R-:W-:-:S02]  /*1300*/  UIMAD.WIDE.U32 UR18, UR6, UR12, URZ ;  /* 0x0000000c061272a5 */ /* 0x004fc4000f8e00ff */
[----:B----4-:R-:W-:Y:S02]  /*1310*/  UISETP.NE.AND UP1, UPT, UR28, 0x1, UPT ;  /* 0x000000011c00788c */ /* 0x010fe4000bf25270 */
[----:B------:R-:W-:Y:S01]  /*1320*/  UISETP.NE.AND UP2, UPT, UR21, 0x1, UPT ;  /* 0x000000011500788c */ /* 0x000fe2000bf45270 */
[----:B------:R-:W-:Y:S02]  /*1330*/  UMOV UR10, UR11 ;  /* 0x0000000b000a7c82 */ /* 0x000fe40008000000 */
[----:B------:R-:W-:Y:S01]  /*1340*/  UMOV UR18, UR19 ;  /* 0x0000001300127c82 */ /* 0x000fe20008000000 */
[----:B------:R-:W-:Y:S02]  /*1350*/  @UP0 USHF.R.U32.HI UR5, URZ, UR4, UR10 ;  /* 0x00000004ff050299 */ /* 0x000fe4000801160a */
[----:B------:R-:W-:Y:S02]  /*1360*/  UIMAD.WIDE.U32 UR22, UR24, UR15, URZ ;  /* 0x0000000f181672a5 */ /* 0x000fe4000f8e00ff */
[----:B------:R-:W-:-:S02]  /*1370*/  UIMAD.WIDE.U32 UR10, UR5, UR8, URZ ;  /* 0x00000008050a72a5 */ /* 0x000fc4000f8e00ff */
[----:B------:R-:W-:Y:S02]  /*1380*/  @UP1 USHF.R.U32.HI UR6, URZ, UR13, UR18 ;  /* 0x0000000dff061299 */ /* 0x000fe40008011612 */
[----:B------:R-:W-:Y:S02]  /*1390*/  UIMAD.WIDE.U32 UR16, UR20, UR12, URZ ;  /* 0x0000000c141072a5 */ /* 0x000fe4000f8e00ff */
[----:B------:R-:W-:Y:S01]  /*13a0*/  UIMAD.WIDE.U32 UR18, UR6, UR8, URZ ;  /* 0x00000008061272a5 */ /* 0x000fe2000f8e00ff */
[----:B------:R-:W-:Y:S01]  /*13b0*/  UMOV UR22, UR23 ;  /* 0x0000001700167c82 */ /* 0x000fe20008000000 */
[----:B------:R-:W-:Y:S01]  /*13c0*/  UMOV UR10, UR11 ;  /* 0x0000000b000a7c82 */ /* 0x000fe20008000000 */
[----:B------:R-:W-:Y:S02]  /*13d0*/  USHF.R.U32.HI UR22, URZ, UR4, UR22 ;  /* 0x00000004ff167299 */ /* 0x000fe40008011616 */
[----:B------:R-:W-:Y:S02]  /*13e0*/  @UP2 USHF.R.U32.HI UR5, URZ, UR9, UR10 ;  /* 0x00000009ff052299 */ /* 0x000fe4000801160a */
[----:B------:R-:W-:Y:S01]  /*13f0*/  UMOV UR7, UR19 ;  /* 0x0000001300077c82 */ /* 0x000fe20008000000 */
[----:B------:R-:W-:Y:S01]  /*1400*/  UMOV UR16, UR17 ;  /* 0x0000001100107c82 */ /* 0x000fe20008000000 */
[----:B------:R-:W-:-:S02]  /*1410*/  @UP2 USHF.R.U32.HI UR6, URZ, UR9, UR7 ;  /* 0x00000009ff062299 */ /* 0x000fc40008011607 */
[----:B------:R-:W-:Y:S02]  /*1420*/  USHF.R.U32.HI UR13, URZ, UR13, UR16 ;  /* 0x0000000dff0d7299 */ /* 0x000fe40008011610 */
[----:B------:R-:W-:Y:S02]  /*1430*/  USEL UR4, UR24, UR22, !UP0 ;  /* 0x0000001618047287 */ /* 0x000fe4000c000000 */
[----:B------:R-:W-:Y:S02]  /*1440*/  UIMAD UR7, UR5, UR21, URZ ;  /* 0x00000015050772a4 */ /* 0x000fe4000f8e02ff */
[----:B------:R-:W-:Y:S02]  /*1450*/  USEL UR5, UR20, UR13, !UP1 ;  /* 0x0000000d14057287 */ /* 0x000fe4000c800000 */
[----:B------:R-:W-:Y:S02]  /*1460*/  UIMAD UR12, UR6, UR21, URZ ;  /* 0x00000015060c72a4 */ /* 0x000fe4000f8e02ff */
[----:B------:R-:W-:-:S02]  /*1470*/  UISETP.GE.AND UP0, UPT, UR4, UR7, UPT ;  /* 0x000000070400728c */ /* 0x000fc4000bf06270 */
[----:B------:R-:W-:Y:S02]  /*1480*/  UIMAD.WIDE.U32 UR10, UR4, UR8, URZ ;  /* 0x00000008040a72a5 */ /* 0x000fe4000f8e00ff */
[----:B------:R-:W-:Y:S02]  /*1490*/  UISETP.GE.OR UP0, UPT, UR5, UR12, UP0 ;  /* 0x0000000c0500728c */ /* 0x000fe40008706670 */
[----:B------:R-:W-:Y:S02]  /*14a0*/  UIMAD.WIDE.U32 UR12, UR5, UR8, URZ ;  /* 0x00000008050c72a5 */ /* 0x000fe4000f8e00ff */
[----:B------:R-:W-:Y:S01]  /*14b0*/  UIADD3 UR10, UPT, UPT, -UR4, URZ, URZ ;  /* 0x000000ff040a7290 */ /* 0x000fe2000fffe1ff */
[----:B------:R-:W-:Y:S01]  /*14c0*/  UMOV UR8, UR11 ;  /* 0x0000000b00087c82 */ /* 0x000fe20008000000 */
[----:B------:R-:W-:Y:S02]  /*14d0*/  UIADD3 UR11, UPT, UPT, -UR5, URZ, URZ ;  /* 0x000000ff050b7290 */ /* 0x000fe4000fffe1ff */
[----:B------:R-:W-:-:S03]  /*14e0*/  USHF.R.U32.HI UR8, URZ, UR9, UR8 ;  /* 0x00000009ff087299 */ /* 0x000fc60008011608 */
[----:B------:R-:W-:Y:S01]  /*14f0*/  @!UP0 UMOV UR7, UR13 ;  /* 0x0000000d00078c82 */ /* 0x000fe20008000000 */
[----:B------:R-:W-:Y:S02]  /*1500*/  UIMAD UR24, UR14, UR10, UR24 ;  /* 0x0000000a0e1872a4 */ /* 0x000fe4000f8e0218 */
[----:B------:R-:W-:Y:S02]  /*1510*/  USEL UR8, UR4, UR8, !UP2 ;  /* 0x0000000804087287 */ /* 0x000fe4000d000000 */
[----:B------:R-:W-:Y:S02]  /*1520*/  @!UP0 USHF.R.U32.HI UR7, URZ, UR9, UR7 ;  /* 0x00000009ff078299 */ /* 0x000fe40008011607 */
[----:B------:R-:W-:Y:S02]  /*1530*/  UIADD3 UR9, UPT, UPT, -UR8, URZ, URZ ;  /* 0x000000ff08097290 */ /* 0x000fe4000fffe1ff */
[----:B------:R-:W-:Y:S02]  /*1540*/  @!UP0 USEL UR7, UR5, UR7, !UP2 ;  /* 0x0000000705078287 */ /* 0x000fe4000d000000 */
[----:B------:R-:W-:-:S02]  /*1550*/  UIMAD UR9, UR21, UR9, UR4 ;  /* 0x00000009150972a4 */ /* 0x000fc4000f8e0204 */
[----:B------:R-:W-:Y:S02]  /*1560*/  @!UP0 UIADD3 UR8, UPT, UPT, UR8, -UR7, URZ ;  /* 0x8000000708088290 */ /* 0x000fe4000fffe0ff */
[----:B------:R-:W-:Y:S02]  /*1570*/  @!UP0 UIMAD UR6, UR9, UR6, UR7 ;  /* 0x00000006090682a4 */ /* 0x000fe4000f8e0207 */
[----:B------:R-:W-:Y:S02]  /*1580*/  @!UP0 UIMAD UR4, UR8, UR21, UR5 ;  /* 0x00000015080482a4 */ /* 0x000fe4000f8e0205 */
[----:B------:R-:W-:Y:S02]  /*1590*/  UIMAD UR20, UR28, UR11, UR20 ;  /* 0x0000000b1c1472a4 */ /* 0x000fe4000f8e0214 */
[----:B------:R-:W-:Y:S01]  /*15a0*/  UIMAD UR24, UR4, UR14, UR24 ;  /* 0x0000000e041872a4 */ /* 0x000fe2000f8e0218 */
[----:B------:R-:W-:Y:S02]  /*15b0*/  @!UP0 UMOV UR5, UR6 ;  /* 0x0000000600058c82 */ /* 0x000fe40008000000 */
[----:B------:R-:W-:-:S12]  /*15c0*/  UIMAD UR20, UR5, UR28, UR20 ;  /* 0x0000001c051472a4 */ /* 0x000fd8000f8e0214 */
.L_x_18:
[----:B------:R-:W-:Y:S02]  /*15d0*/  UISETP.NE.AND UP1, UPT, UR29, 0x1, UPT ;  /* 0x000000011d00788c */ /* 0x000fe4000bf25270 */
[----:B------:R-:W-:Y:S02]  /*15e0*/  ULOP3.LUT UR21, UR26, 0xffff, URZ, 0xc0, !UPT ;  /* 0x0000ffff1a157892 */ /* 0x000fe4000f8ec0ff */
[----:B------:R-:W-:Y:S02]  /*15f0*/  UISETP.NE.AND UP0, UPT, UR25, 0x2, UPT ;  /* 0x000000021900788c */ /* 0x000fe4000bf05270 */
[----:B------:R-:W-:Y:S02]  /*1600*/  ULOP3.LUT UR22, UR27, 0x400, URZ, 0xc0, !UPT ;  /* 0x000004001b167892 */ /* 0x000fe4000f8ec0ff */
[----:B------:R-:W-:Y:S02]  /*1610*/  ULOP3.LUT UR44, UR44, 0x40, URZ, 0xc0, !UPT ;  /* 0x000000402c2c7892 */ /* 0x000fe4000f8ec0ff */
[----:B------:R-:W-:Y:S01]  /*1620*/  USHF.L.U32 UR21, UR30, UR21, URZ ;  /* 0x000000151e157299 */ /* 0x000fe200080006ff */
[----:B------:R-:W-:Y:S11]  /*1630*/  BRA.U UP1, `(.L_x_19) ;  /* 0x0000000101447547 */ /* 0x000ff6000b800000 */
[----:B------:R-:W1:Y:S01]  /*1640*/  LDCU.128 UR8, c[0x0][0xb10] ;  /* 0x00016200ff0877ac */ /* 0x000e620008000c00 */
[----:B------:R-:W2:Y:S01]  /*1650*/  LDCU UR12, c[0x0][0xb0c] ;  /* 0x00016180ff0c77ac */ /* 0x000ea20008000800 */
[----:B------:R-:W3:Y:S01]  /*1660*/  LDCU UR13, c[0x0][0xb20] ;  /* 0x00016400ff0d77ac */ /* 0x000ee20008000800 */
[----:B-1----:R-:W-:Y:S02]  /*1670*/  UIMAD.WIDE.U32 UR6, UR20, UR8, URZ ;  /* 0x00000008140672a5 */ /* 0x002fe4000f8e00ff */
[----:B------:R-:W-:Y:S02]  /*1680*/  UIMAD.WIDE.U32 UR4, UR24, UR11, URZ ;  /* 0x0000000b180472a5 */ /* 0x000fe4000f8e00ff */
[----:B--2---:R-:W-:Y:S02]  /*1690*/  UISETP.NE.AND UP2, UPT, UR12, 0x1, UPT ;  /* 0x000000010c00788c */ /* 0x004fe4000bf45270 */
[----:B------:R-:W-:Y:S01]  /*16a0*/  UISETP.NE.AND UP1, UPT, UR10, 0x1, UPT ;  /* 0x000000010a00788c */ /* 0x000fe2000bf25270 */
[----:B------:R-:W-:-:S02]  /*16b0*/  UMOV UR6, UR7 ;  /* 0x0000000700067c82 */ /* 0x000fc40008000000 */
[----:B------:R-:W-:Y:S01]  /*16c0*/  UMOV UR4, UR5 ;  /* 0x0000000500047c82 */ /* 0x000fe20008000000 */
[----:B------:R-:W-:Y:S02]  /*16d0*/  USHF.R.U32.HI UR6, URZ, UR9, UR6 ;  /* 0x00000009ff067299 */ /* 0x000fe40008011606 */
[----:B---3--:R-:W-:Y:S02]  /*16e0*/  USHF.R.U32.HI UR4, URZ, UR13, UR4 ;  /* 0x0000000dff047299 */ /* 0x008fe40008011604 */
[----:B------:R-:W-:Y:S02]  /*16f0*/  USEL UR5, UR20, UR6, !UP2 ;  /* 0x0000000614057287 */ /* 0x000fe4000d000000 */
[----:B------:R-:W-:-:S04]  /*1700*/  USEL UR4, UR24, UR4, !UP1 ;  /* 0x0000000418047287 */ /* 0x000fc8000c800000 */
[----:B------:R-:W-:Y:S02]  /*1710*/  UIADD3 UR6, UPT, UPT, UR5, -UR4, URZ ;  /* 0x8000000405067290 */ /* 0x000fe4000fffe0ff */
[----:B------:R-:W-:Y:S02]  /*1720*/  UIADD3 UR4, UPT, UPT, -UR5, UR4, URZ ;  /* 0x0000000405047290 */ /* 0x000fe4000fffe1ff */
[----:B------:R-:W-:Y:S02]  /*1730*/  UIMAD UR24, UR6, UR10, UR24 ;  /* 0x0000000a061872a4 */ /* 0x000fe4000f8e0218 */
[----:B------:R-:W-:-:S12]  /*1740*/  UIMAD UR20, UR4, UR12, UR20 ;  /* 0x0000000c041472a4 */ /* 0x000fd8000f8e0214 */
.L_x_19:
[----:B------:R-:W-:Y:S05]  /*1750*/  BRA.U !UP5, `(.L_x_20) ;  /* 0x000000010d0c7547 */ /* 0x000fea000b800000 */
[----:B------:R-:W-:Y:S01]  /*1760*/  UCGABAR_WAIT ;  /* 0x0000000000007dc7 */ /* 0x000fe20008000000 */
[----:B------:R-:W-:Y:S01]  /*1770*/  CCTL.IVALL ;  /* 0x00000000ff00798f */ /* 0x000fe20002000000 */
[----:B------:R-:W-:Y:S05]  /*1780*/  BRA `(.L_x_21) ;  /* 0x0000000000047947 */ /* 0x000fea0003800000 */
.L_x_20:
[----:B------:R-:W-:Y:S06]  /*1790*/  BAR.SYNC.DEFER_BLOCKING 0x0 ;  /* 0x0000000000007b1d */ /* 0x000fec0000010000 */
.L_x_21:
[----:B------:R-:W-:Y:S05]  /*17a0*/  BRA.U UP0, `(.L_x_22) ;  /* 0x0000001100dc7547 */ /* 0x000fea000b800000 */
[----:B------:R-:W1:Y:S01]  /*17b0*/  LDCU UR6, c[0x0][0x38c] ;  /* 0x00007180ff0677ac */ /* 0x000e620008000800 */
[----:B------:R-:W-:Y:S01]  /*17c0*/  PLOP3.LUT P1, PT, PT, PT, UP3, 0x80, 0x8 ;  /* 0x000000000008781c */ /* 0x000fe20003f2f038 */
[----:B------:R-:W-:Y:S01]  /*17d0*/  IMAD.MOV.U32 R12, RZ, RZ, 0x1 ;  /* 0x00000001ff0c7424 */ /* 0x000fe200078e00ff */
[----:B------:R-:W-:Y:S02]  /*17e0*/  ISETP.NE.AND P2, PT, R0, RZ, P3 ;  /* 0x000000ff0000720c */ /* 0x000fe40001f45270 */
[----:B------:R-:W-:Y:S02]  /*17f0*/  CS2R R10, SRZ ;  /* 0x00000000000a7805 */ /* 0x000fe4000001ff00 */
[----:B------:R-:W-:Y:S01]  /*1800*/  PLOP3.LUT P1, PT, P1, PT, PT, 0x8, 0x80 ;  /* 0x000000000080781c */ /* 0x000fe20000f2e170 */
[----:B------:R-:W-:Y:S01]  /*1810*/  IMAD.MOV.U32 R9, RZ, RZ, RZ ;  /* 0x000000ffff097224 */ /* 0x000fe200078e00ff */
[----:B------:R-:W2:Y:S01]  /*1820*/  LDCU UR38, c[0x0][0x370] ;  /* 0x00006e00ff2677ac */ /* 0x000ea20008000800 */
[----:B------:R-:W-:Y:S01]  /*1830*/  IMAD.MOV.U32 R8, RZ, RZ, 0x1 ;  /* 0x00000001ff087424 */ /* 0x000fe200078e00ff */
[----:B------:R-:W3:Y:S01]  /*1840*/  LDCU.64 UR26, c[0x0][0x348] ;  /* 0x00006900ff1a77ac */ /* 0x000ee20008000a00 */
[----:B------:R-:W-:Y:S01]  /*1850*/  ULEA.HI UR42, UR22, UR44, URZ, 0x1b ;  /* 0x0000002c162a7291 */ /* 0x000fe2000f8fd8ff */
[----:B------:R-:W4:Y:S01]  /*1860*/  LDCU UR37, c[0x0][0x374] ;  /* 0x00006e80ff2577ac */ /* 0x000f220008000800 */
[----:B-1----:R-:W-:-:S02]  /*1870*/  UIADD3 UR5, UPT, UPT, UR6, 0x1f, URZ ;  /* 0x0000001f06057890 */ /* 0x002fc4000fffe0ff */
[----:B------:R-:W-:Y:S02]  /*1880*/  UIADD3 UR48, UPT, UPT, UR6, 0x3e, URZ ;  /* 0x0000003e06307890 */ /* 0x000fe4000fffe0ff */
[----:B------:R-:W-:Y:S01]  /*1890*/  USHF.R.S32.HI UR4, URZ, 0x1f, UR5 ;  /* 0x0000001fff047899 */ /* 0x000fe20008011405 */
[----:B------:R-:W-:-:S03]  /*18a0*/  UMOV UR7, URZ ;  /* 0x000000ff00077c82 */ /* 0x000fc60008000000 */
[----:B------:R-:W-:Y:S02]  /*18b0*/  ULEA.HI UR4, UR4, UR5, URZ, 0x5 ;  /* 0x0000000504047291 */ /* 0x000fe4000f8f28ff */
[----:B------:R-:W-:Y:S02]  /*18c0*/  UIADD3 UR5, UPT, UPT, UR6, -0x1, URZ ;  /* 0xffffffff06057890 */ /* 0x000fe4000fffe0ff */
[----:B------:R-:W-:Y:S02]  /*18d0*/  USHF.R.S32.HI UR40, URZ, 0x5, UR4 ;  /* 0x00000005ff287899 */ /* 0x000fe40008011404 */
[----:B------:R-:W-:Y:S02]  /*18e0*/  UISETP.GE.U32.AND UP1, UPT, UR5, -0x3f, UPT ;  /* 0xffffffc10500788c */ /* 0x000fe4000bf26070 */
[----:B------:R-:W-:-:S04]  /*18f0*/  UISETP.LT.U32.AND UP0, UPT, UR40, 0x4, UPT ;  /* 0x000000042800788c */ /* 0x000fc8000bf01070 */
[----:B------:R-:W-:Y:S02]  /*1900*/  USEL UR39, UR40, 0x4, UP0 ;  /* 0x0000000428277887 */ /* 0x000fe40008000000 */
[----:B------:R-:W-:Y:S02]  /*1910*/  UISETP.NE.AND UP0, UPT, UR25, URZ, UPT ;  /* 0x000000ff1900728c */ /* 0x000fe4000bf05270 */
[----:B------:R-:W-:Y:S02]  /*1920*/  UIADD3 UR4, UPT, UPT, UR39, -0x1, URZ ;  /* 0xffffffff27047890 */ /* 0x000fe4000fffe0ff */
[----:B------:R-:W-:Y:S02]  /*1930*/  @UP1 UIADD3 UR4, UPT, UPT, UR39, URZ, URZ ;  /* 0x000000ff27041290 */ /* 0x000fe4000fffe0ff */
[----:B------:R-:W-:Y:S02]  /*1940*/  USEL UR23, UR46, 0x2, UP0 ;  /* 0x000000022e177887 */ /* 0x000fe40008000000 */
[----:B------:R-:W-:-:S02]  /*1950*/  UIADD3 UR43, UPT, UPT, UR40, -UR39, URZ ;  /* 0x80000027282b7290 */ /* 0x000fc4000fffe0ff */
[----:B------:R-:W-:Y:S02]  /*1960*/  UIADD3 UR25, UPT, UPT, UR4, 0x1, URZ ;  /* 0x0000000104197890 */ /* 0x000fe4000fffe0ff */
[----:B--234-:R-:W-:-:S12]  /*1970*/  UIADD3 UR41, UPT, UPT, -UR4, URZ, URZ ;  /* 0x000000ff04297290 */ /* 0x01cfd8000fffe1ff */
.L_x_42:
[----:B------:R-:W-:Y:S01]  /*1980*/  UISETP.NE.AND UP0, UPT, UR47, URZ, UPT ;  /* 0x000000ff2f00728c */ /* 0x000fe2000bf05270 */
[----:B------:R-:W1:Y:S08]  /*1990*/  S2UR UR47, SR_CgaCtaId ;  /* 0x00000000002f79c3 */ /* 0x000e700000008800 */
[----:B------:R-:W-:Y:S05]  /*19a0*/  BRA.U UP0, `(.L_x_23) ;  /* 0x0000000100347547 */ /* 0x000fea000b800000 */
[----:B------:R-:W2:Y:S01]  /*19b0*/  S2R R0, SR_CgaCtaId ;  /* 0x0000000000007919 */ /* 0x000ea20000008800 */
[----:B------:R-:W-:-:S04]  /*19c0*/  MOV R2, 0x400 ;  /* 0x0000040000027802 */ /* 0x000fc80000000f00 */
[----:B--2---:R-:W-:Y:S02]  /*19d0*/  LEA R0, R0, R2, 0x18 ;  /* 0x0000000200007211 */ /* 0x004fe400078ec0ff */
[----:B------:R-:W-:-:S03]  /*19e0*/  SHF.L.U32 R2, R8, 0x1f, RZ ;  /* 0x0000001f08027819 */ /* 0x000fc600000006ff */
[----:B------:R-:W-:-:S04]  /*19f0*/  IMAD R0, R9, 0x8, R0 ;  /* 0x0000000809007824 */ /* 0x000fc800078e0200 */
[----:B------:R-:W2:Y:S02]  /*1a00*/  SYNCS.PHASECHK.TRANS64.TRYWAIT P0, [R0+URZ+0x100], R2 ;  /* 0x00010002000075a7 */ /* 0x000ea400080011ff */
[----:B--2---:R-:W-:Y:S05]  /*1a10*/  @!P0 BRA `(.L_x_24) ;  /* 0x0000007000b88947 */ /* 0x004fea0003800000 */
.L_x_149:
[----:B------:R-:W-:Y:S01]  /*1a20*/  VIADD R9, R9, 0x1 ;  /* 0x0000000109097836 */ /* 0x000fe20000000000 */
[----:B------:R2:W-:Y:S04]  /*1a30*/  SYNCS.ARRIVE.TRANS64.A1T0 RZ, [R0+URZ+0xf0], RZ ;  /* 0x0000f0ff00ff79a7 */ /* 0x0005e800081000ff */
[----:B------:R-:W-:-:S04]  /*1a40*/  ISETP.NE.AND P0, PT, R9, 0x2, PT ;  /* 0x000000020900780c */ /* 0x000fc80003f05270 */
[----:B------:R-:W-:Y:S02]  /*1a50*/  SEL R9, R9, RZ, P0 ;  /* 0x000000ff09097207 */ /* 0x000fe40000000000 */
[----:B--2---:R-:W-:-:S04]  /*1a60*/  SEL R0, RZ, 0x1, P0 ;  /* 0x00000001ff007807 */ /* 0x004fc80000000000 */
[----:B------:R-:W-:-:S07]  /*1a70*/  LOP3.LUT R8, R8, R0, RZ, 0x3c, !PT ;  /* 0x0000000008087212 */ /* 0x000fce00078e3cff */
.L_x_23:
[----:B------:R-:W-:Y:S01]  /*1a80*/  UMOV UR6, 0x400 ;  /* 0x0000040000067882 */ /* 0x000fe20000000000 */
[----:B------:R-:W-:Y:S01]  /*1a90*/  SHF.L.U32 R0, R12, 0x1f, RZ ;  /* 0x0000001f0c007819 */ /* 0x000fe200000006ff */
[----:B-1----:R-:W-:Y:S02]  /*1aa0*/  ULEA UR6, UR47, UR6, 0x18 ;  /* 0x000000062f067291 */ /* 0x002fe4000f8ec0ff */
[----:B------:R-:W-:Y:S02]  /*1ab0*/  UISETP.GE.U32.AND UP0, UPT, UR48, 0x3f, UPT ;  /* 0x0000003f3000788c */ /* 0x000fe4000bf06070 */
[----:B------:R-:W-:Y:S02]  /*1ac0*/  ULEA UR4, UR7, UR6, 0x3 ;  /* 0x0000000607047291 */ /* 0x000fe4000f8e18ff */
[----:B------:R-:W-:Y:S01]  /*1ad0*/  ULEA UR11, UR24, UR44, 0x7 ;  /* 0x0000002c180b7291 */ /* 0x000fe2000f8e38ff */
[----:B------:R-:W-:-:S06]  /*1ae0*/  UMOV UR13, URZ ;  /* 0x000000ff000d7c82 */ /* 0x000fcc0008000000 */
[----:B------:R1:W2:Y:S01]  /*1af0*/  SYNCS.PHASECHK.TRANS64.TRYWAIT P0, [UR4+0x20], R0 ;  /* 0x00002000ff0075a7 */ /* 0x0002a20008001104 */
[----:B------:R-:W-:-:S04]  /*1b00*/  ULEA.HI UR4, UR20, UR20, URZ, 0x1 ;  /* 0x0000001414047291 */ /* 0x000fc8000f8f08ff */
[----:B------:R-:W-:-:S04]  /*1b10*/  USHF.L.U32 UR4, UR4, 0x6, URZ ;  /* 0x0000000604047899 */ /* 0x000fc800080006ff */
[----:B------:R-:W-:-:S04]  /*1b20*/  ULOP3.LUT UR35, UR4, 0xffffff80, URZ, 0xc0, !UPT ;  /* 0xffffff8004237892 */ /* 0x000fc8000f8ec0ff */
[----:B------:R-:W-:Y:S01]  /*1b30*/  UIADD3 UR35, UPT, UPT, UR42, UR35, URZ ;  /* 0x000000232a237290 */ /* 0x000fe2000fffe0ff */
[----:B------:R-:W-:Y:S11]  /*1b40*/  BRA.U !UP0, `(.L_x_25) ;  /* 0x0000000108c47547 */ /* 0x000ff6000b800000 */
[----:B------:R-:W-:Y:S01]  /*1b50*/  UMOV UR16, UR41 ;  /* 0x0000002900107c82 */ /* 0x000fe20008000000 */
[----:B------:R-:W-:Y:S01]  /*1b60*/  UMOV UR4, UR7 ;  /* 0x0000000700047c82 */ /* 0x000fe20008000000 */
[----:B------:R-:W-:-:S05]  /*1b70*/  UMOV UR34, URZ ;  /* 0x000000ff00227c82 */ /* 0x000fca0008000000 */
.L_x_31:
[----:B------:R-:W-:Y:S01]  /*1b80*/  ULEA UR33, UR4, UR6, 0x3 ;  /* 0x0000000604217291 */ /* 0x000fe2000f8e18ff */
[----:B------:R-:W-:Y:S01]  /*1b90*/  @P3 MOV R2, 0x4000 ;  /* 0x0000400000023802 */ /* 0x000fe20000000f00 */
[----:B--234-:R-:W-:Y:S10]  /*1ba0*/  @P0 BRA `(.L_x_26) ;  /* 0x00000000000c0947 */ /* 0x01cff40003800000 */
[----:B------:R-:W-:-:S04]  /*1bb0*/  SHF.L.U32 R3, R12, 0x1f, RZ ;  /* 0x0000001f0c037819 */ /* 0x000fc800000006ff */
[----:B------:R-:W2:Y:S02]  /*1bc0*/  SYNCS.PHASECHK.TRANS64.TRYWAIT P0, [UR33+0x20], R3 ;  /* 0x00002003ff0075a7 */ /* 0x000ea40008001121 */
[----:B--2---:R-:W-:Y:S05]  /*1bd0*/  @!P0 BRA `(.L_x_27) ;  /* 0x00000070005c8947 */ /* 0x004fea0003800000 */
.L_x_26:
[----:B------:R2:W-:Y:S01]  /*1be0*/  @P3 SYNCS.ARRIVE.TRANS64 RZ, [UR33], R2 ;  /* 0x00000002ffff39a7 */ /* 0x0005e20008000021 */
[----:B------:R-:W-:Y:S02]  /*1bf0*/  ULOP3.LUT UR5, UR23, 0x2, URZ, 0xfc, !UPT ;  /* 0x0000000217057892 */ /* 0x000fe4000f8efcff */
[----:B------:R-:W-:Y:S02]  /*1c00*/  UIADD3 UR16, UPT, UPT, UR16, 0x1, URZ ;  /* 0x0000000110107890 */ /* 0x000fe4000fffe0ff */
[----:B------:R-:W-:Y:S02]  /*1c10*/  UISETP.NE.AND UP0, UPT, UR5, 0x2, UPT ;  /* 0x000000020500788c */ /* 0x000fe4000bf05270 */
[----:B------:R-:W-:-:S07]  /*1c20*/  UISETP.NE.AND UP2, UPT, UR16, 0x1, UPT ;  /* 0x000000011000788c */ /* 0x000fce000bf45270 */
[----:B------:R-:W-:Y:S05]  /*1c30*/  BRA.U UP0, `(.L_x_28) ;  /* 0x0000000100047547 */ /* 0x000fea000b800000 */
[----:B------:R-:W-:Y:S05]  /*1c40*/  BPT.TRAP 0x1 ;  /* 0x000000040000795c */ /* 0x000fea0000300000 */
.L_x_28:
[----:B------:R-:W-:Y:S04]  /*1c50*/  BSSY.RECONVERGENT B0, `(.L_x_29) ;  /* 0x0000003000007945 */ /* 0x000fe80003800200 */
[----:B------:R-:W-:Y:S05]  /*1c60*/  @!P2 BRA `(.L_x_30) ;  /* 0x000000000004a947 */ /* 0x000fea0003800000 */
[----:B------:R-:W-:Y:S05]  /*1c70*/  BPT.TRAP 0x1 ;  /* 0x000000040000795c */ /* 0x000fea0000300000 */
.L_x_30:
[----:B------:R-:W-:Y:S05]  /*1c80*/  BSYNC.RECONVERGENT B0 ;  /* 0x0000000000007941 */ /* 0x000fea0003800200 */
.L_x_29:
[----:B------:R-:W-:Y:S02]  /*1c90*/  UIADD3 UR5, UPT, UPT, UR4, 0x1, URZ ;  /* 0x0000000104057890 */ /* 0x000fe4000fffe0ff */
[----:B------:R-:W-:Y:S02]  /*1ca0*/  UIADD3 UR14, UP1, UPT, UR26, 0x80, URZ ;  /* 0x000000801a0e7890 */ /* 0x000fe4000ff3e0ff */
[----:B------:R-:W-:Y:S02]  /*1cb0*/  UISETP.NE.AND UP0, UPT, UR5, 0x4, UPT ;  /* 0x000000040500788c */ /* 0x000fe4000bf05270 */
[----:B------:R-:W-:Y:S02]  /*1cc0*/  ULOP3.LUT UR33, UR33, 0xfefffff8, URZ, 0xc0, !UPT ;  /* 0xfefffff821217892 */ /* 0x000fe4000f8ec0ff */
[----:B------:R-:W-:Y:S02]  /*1cd0*/  USEL UR8, URZ, 0x1, UP0 ;  /* 0x00000001ff087887 */ /* 0x000fe40008000000 */
[----:B------:R-:W-:-:S02]  /*1ce0*/  USEL UR7, UR5, URZ, UP0 ;  /* 0x000000ff05077287 */ /* 0x000fc40008000000 */
[----:B------:R-:W-:Y:S02]  /*1cf0*/  UIADD3.X UR15, UPT, UPT, URZ, UR27, URZ, UP1, !UPT ;  /* 0x0000001bff0f7290 */ /* 0x000fe40008ffe4ff */
[----:B------:R-:W-:Y:S01]  /*1d00*/  ULEA UR5, UR7, UR6, 0x3 ;  /* 0x0000000607057291 */ /* 0x000fe2000f8e18ff */
[----:B------:R-:W-:Y:S01]  /*1d10*/  LOP3.LUT R12, R12, UR8, RZ, 0x3c, !PT ;  /* 0x000000080c0c7c12 */ /* 0x000fe2000f8e3cff */
[----:B------:R-:W-:Y:S02]  /*1d20*/  USHF.L.U32 UR8, UR4, 0xc, URZ ;  /* 0x0000000c04087899 */ /* 0x000fe400080006ff */
[----:B------:R-:W-:Y:S01]  /*1d30*/  UIADD3 UR4, UP0, UPT, UR26, 0x180, URZ ;  /* 0x000001801a047890 */ /* 0x000fe2000ff1e0ff */
[----:B-1----:R-:W-:Y:S01]  /*1d40*/  SHF.L.U32 R0, R12, 0x1f, RZ ;  /* 0x0000001f0c007819 */ /* 0x002fe200000006ff */
[----:B------:R-:W-:Y:S02]  /*1d50*/  ULEA UR32, UR22, UR8, 0x1 ;  /* 0x0000000816207291 */ /* 0x000fe4000f8e08ff */
[----:B------:R-:W-:Y:S01]  /*1d60*/  UPRMT UR13, URZ, 0x5410, UR21 ;  /* 0x00005410ff0d7896 */ /* 0x000fe20008000015 */
[----:B------:R3:W4:Y:S01]  /*1d70*/  SYNCS.PHASECHK.TRANS64.TRYWAIT P0, [UR5+0x20], R0 ;  /* 0x00002000ff0075a7 */ /* 0x0007220008001105 */
[----:B------:R-:W-:-:S02]  /*1d80*/  UIADD3 UR32, UPT, UPT, UR6, 0x4300, UR32 ;  /* 0x0000430006207890 */ /* 0x000fc4000fffe020 */
[----:B------:R-:W-:Y:S02]  /*1d90*/  UIADD3 UR8, UPT, UPT, UR6, 0x8300, UR8 ;  /* 0x0000830006087890 */ /* 0x000fe4000fffe008 */
[----:B------:R-:W-:Y:S01]  /*1da0*/  UIADD3.X UR5, UPT, UPT, URZ, UR27, URZ, UP0, !UPT ;  /* 0x0000001bff057290 */ /* 0x000fe200087fe4ff */
[----:B------:R-:W-:Y:S01]  /*1db0*/  UMOV UR18, 0x0 ;  /* 0x0000000000127882 */ /* 0x000fe20000000000 */
[----:B------:R-:W-:Y:S01]  /*1dc0*/  UMOV UR19, 0x10000000 ;  /* 0x1000000000137882 */ /* 0x000fe20000000000 */
[----:B------:R-:W-:Y:S01]  /*1dd0*/  UMOV UR10, UR34 ;  /* 0x00000022000a7c82 */ /* 0x000fe20008000000 */
[----:B------:R-:W-:Y:S01]  /*1de0*/  UMOV UR12, UR36 ;  /* 0x00000024000c7c82 */ /* 0x000fe20008000000 */
[----:B------:R-:W-:Y:S01]  /*1df0*/  UMOV UR9, UR33 ;  /* 0x0000002100097c82 */ /* 0x000fe20008000000 */
[----:B------:R1:W-:Y:S03]  /*1e00*/  UTMALDG.3D.MULTICAST.2CTA [UR32], [UR14], UR13, desc[UR18] ;  /* 0x000012200e0073b4 */ /* 0x0003e6000821180d */
[----:B------:R2:W-:Y:S01]  /*1e10*/  UTMALDG.3D.2CTA [UR8], [UR4], desc[UR18] ;  /* 0x00001208040075b4 */ /* 0x0005e20008211000 */
[----:B-1----:R-:W-:Y:S01]  /*1e20*/  UIADD3 UR34, UPT, UPT, UR34, 0x20, URZ ;  /* 0x0000002022227890 */ /* 0x002fe2000fffe0ff */
[----:B------:R-:W-:Y:S01]  /*1e30*/  UMOV UR13, UR25 ;  /* 0x00000019000d7c82 */ /* 0x000fe20008000000 */
[----:B--2---:R-:W-:Y:S01]  /*1e40*/  UMOV UR4, UR7 ;  /* 0x0000000700047c82 */ /* 0x004fe20008000000 */
[----:B------:R-:W-:Y:S09]  /*1e50*/  BRA.U UP2, `(.L_x_31) ;  /* 0xfffffffd02487547 */ /* 0x000ff2000b83ffff */
.L_x_25:
[----:B------:R-:W-:Y:S01]  /*1e60*/  ULEA UR4, UR7, UR6, 0x3 ;  /* 0x0000000607047291 */ /* 0x000fe2000f8e18ff */
[----:B-1-3--:R-:W-:Y:S01]  /*1e70*/  SHF.L.U32 R0, R12, 0x1f, RZ ;  /* 0x0000001f0c007819 */ /* 0x00afe200000006ff */
[----:B------:R-:W-:Y:S01]  /*1e80*/  @!P1 SYNCS.ARRIVE.TRANS64.A1T0 RZ, [UR6+0x88], RZ ;  /* 0x000088ffffff99a7 */ /* 0x000fe20008100006 */
[----:B------:R-:W-:-:S06]  /*1e90*/  UISETP.GT.AND UP0, UPT, UR40, UR39, UPT ;  /* 0x000000272800728c */ /* 0x000fcc000bf04270 */
[----:B--2-4-:R1:W2:Y:S03]  /*1ea0*/  SYNCS.PHASECHK.TRANS64.TRYWAIT P0, [UR4+0x20], R0 ;  /* 0x00002000ff0075a7 */ /* 0x0142a60008001104 */
[----:B------:R-:W-:Y:S05]  /*1eb0*/  BRA.U !UP0, `(.L_x_32) ;  /* 0x0000000108c47547 */ /* 0x000fea000b800000 */
[----:B------:R-:W-:Y:S01]  /*1ec0*/  UIADD3 UR24, UPT, UPT, UR43, UR13, URZ ;  /* 0x0000000d2b187290 */ /* 0x000fe2000fffe0ff */
[----:B------:R-:W-:-:S11]  /*1ed0*/  UMOV UR4, UR7 ;  /* 0x0000000700047c82 */ /* 0x000fd60008000000 */
.L_x_38:
[----:B------:R-:W-:Y:S01]  /*1ee0*/  ULEA UR17, UR4, UR6, 0x3 ;  /* 0x0000000604117291 */ /* 0x000fe2000f8e18ff */
[----:B--2---:R-:W-:Y:S01]  /*1ef0*/  @P3 MOV R2, 0x4000 ;  /* 0x0000400000023802 */ /* 0x004fe20000000f00 */
[----:B--2-4-:R-:W-:Y:S10]  /*1f00*/  @P0 BRA `(.L_x_33) ;  /* 0x00000000000c0947 */ /* 0x014ff40003800000 */
[----:B------:R-:W-:-:S04]  /*1f10*/  SHF.L.U32 R3, R12, 0x1f, RZ ;  /* 0x0000001f0c037819 */ /* 0x000fc800000006ff */
[----:B------:R-:W2:Y:S02]  /*1f20*/  SYNCS.PHASECHK.TRANS64.TRYWAIT P0, [UR17+0x20], R3 ;  /* 0x00002003ff0075a7 */ /* 0x000ea40008001111 */
[----:B--2---:R-:W-:Y:S05]  /*1f30*/  @!P0 BRA `(.L_x_34) ;  /* 0x0000006c009c8947 */ /* 0x004fea0003800000 */
.L_x_33:
[----:B------:R2:W-:Y:S01]  /*1f40*/  @P3 SYNCS.ARRIVE.TRANS64 RZ, [UR17], R2 ;  /* 0x00000002ffff39a7 */ /* 0x0005e20008000011 */
[----:B------:R-:W-:-:S04]  /*1f50*/  ULOP3.LUT UR5, UR23, 0x2, URZ, 0xfc, !UPT ;  /* 0x0000000217057892 */ /* 0x000fc8000f8efcff */
[----:B------:R-:W-:-:S09]  /*1f60*/  UISETP.NE.AND UP0, UPT, UR5, 0x2, UPT ;  /* 0x000000020500788c */ /* 0x000fd2000bf05270 */
[----:B------:R-:W-:Y:S05]  /*1f70*/  BRA.U UP0, `(.L_x_35) ;  /* 0x0000000100047547 */ /* 0x000fea000b800000 */
[----:B------:R-:W-:Y:S05]  /*1f80*/  BPT.TRAP 0x1 ;  /* 0x000000040000795c */ /* 0x000fea0000300000 */
.L_x_35:
[----:B------:R-:W-:Y:S04]  /*1f90*/  BSSY.RECONVERGENT B0, `(.L_x_36) ;  /* 0x0000003000007945 */ /* 0x000fe80003800200 */
[----:B------:R-:W-:Y:S05]  /*1fa0*/  @!P2 BRA `(.L_x_37) ;  /* 0x000000000004a947 */ /* 0x000fea0003800000 */
[----:B------:R-:W-:Y:S05]  /*1fb0*/  BPT.TRAP 0x1 ;  /* 0x000000040000795c */ /* 0x000fea0000300000 */
.L_x_37:
[----:B------:R-:W-:Y:S05]  /*1fc0*/  BSYNC.RECONVERGENT B0 ;  /* 0x0000000000007941 */ /* 0x000fea0003800200 */
.L_x_36:
[----:B------:R-:W-:Y:S02]  /*1fd0*/  UIADD3 UR5, UPT, UPT, UR4, 0x1, URZ ;  /* 0x0000000104057890 */ /* 0x000fe4000fffe0ff */
[----:B------:R-:W-:Y:S02]  /*1fe0*/  USHF.L.U32 UR18, UR13, 0x5, URZ ;  /* 0x000000050d127899 */ /* 0x000fe400080006ff */
[----:B------:R-:W-:Y:S02]  /*1ff0*/  UISETP.NE.AND UP0, UPT, UR5, 0x4, UPT ;  /* 0x000000040500788c */ /* 0x000fe4000bf05270 */
[----:B------:R-:W-:Y:S02]  /*2000*/  ULOP3.LUT UR17, UR17, 0xfefffff8, URZ, 0xc0, !UPT ;  /* 0xfefffff811117892 */ /* 0x000fe4000f8ec0ff */
[----:B------:R-:W-:Y:S02]  /*2010*/  USEL UR8, URZ, 0x1, UP0 ;  /* 0x00000001ff087887 */ /* 0x000fe40008000000 */
[----:B------:R-:W-:-:S02]  /*2020*/  USEL UR7, UR5, URZ, UP0 ;  /* 0x000000ff05077287 */ /* 0x000fc40008000000 */
[----:B------:R-:W-:Y:S02]  /*2030*/  UIADD3 UR14, UP0, UPT, UR26, 0x180, URZ ;  /* 0x000001801a0e7890 */ /* 0x000fe4000ff1e0ff */
        /* <DEDUP_REMOVED lines=9> */
[----:B------:R-:W-:Y:S02]  /*20d0*/  UIADD3.X UR5, UPT, UPT, URZ, UR27, URZ, UP1, !UPT ;  /* 0x0000001bff057290 */ /* 0x000fe40008ffe4ff */
[----:B------:R-:W-:Y:S02]  /*20e0*/  UIADD3 UR8, UPT, UPT, UR6, 0x8300, UR8 ;  /* 0x0000830006087890 */ /* 0x000fe4000fffe008 */
[----:B------:R-:W-:Y:S01]  /*20f0*/  UIADD3.X UR15, UPT, UPT, URZ, UR27, URZ, UP0, !UPT ;  /* 0x0000001bff0f7290 */ /* 0x000fe200087fe4ff */
[----:B------:R-:W-:Y:S01]  /*2100*/  UMOV UR28, 0x0 ;  /* 0x00000000001c7882 */ /* 0x000fe20000000000 */
[----:B------:R-:W-:Y:S01]  /*2110*/  UMOV UR29, 0x10000000 ;  /* 0x10000000001d7882 */ /* 0x000fe20000000000 */
[----:B------:R-:W-:Y:S01]  /*2120*/  UMOV UR19, UR35 ;  /* 0x0000002300137c82 */ /* 0x000fe20008000000 */
[----:B------:R-:W-:Y:S01]  /*2130*/  UMOV UR20, UR36 ;  /* 0x0000002400147c82 */ /* 0x000fe20008000000 */
[----:B------:R-:W-:Y:S01]  /*2140*/  UMOV UR12, UR36 ;  /* 0x00000024000c7c82 */ /* 0x000fe20008000000 */
[----:B------:R1:W-:Y:S01]  /*2150*/  UTMALDG.3D.MULTICAST.2CTA [UR16], [UR4], UR10, desc[UR28] ;  /* 0x00001c10040073b4 */ /* 0x0003e2000821180a */
[----:B------:R-:W-:Y:S01]  /*2160*/  UMOV UR9, UR17 ;  /* 0x0000001100097c82 */ /* 0x000fe20008000000 */
[----:B------:R-:W-:-:S04]  /*2170*/  UIADD3 UR13, UPT, UPT, UR13, 0x1, URZ ;  /* 0x000000010d0d7890 */ /* 0x000fc8000fffe0ff */
[----:B------:R-:W-:Y:S01]  /*2180*/  UISETP.NE.AND UP0, UPT, UR13, UR24, UPT ;  /* 0x000000180d00728c */ /* 0x000fe2000bf05270 */
[----:B-1----:R-:W-:Y:S01]  /*2190*/  UMOV UR10, UR18 ;  /* 0x00000012000a7c82 */ /* 0x002fe20008000000 */
[----:B------:R-:W-:Y:S01]  /*21a0*/  UMOV UR4, UR7 ;  /* 0x0000000700047c82 */ /* 0x000fe20008000000 */
[----:B------:R3:W-:Y:S06]  /*21b0*/  UTMALDG.3D.2CTA [UR8], [UR14], desc[UR28] ;  /* 0x00001c080e0075b4 */ /* 0x0007ec0008211000 */
[----:B---3--:R-:W-:Y:S05]  /*21c0*/  BRA.U UP0, `(.L_x_38) ;  /* 0xfffffffd00447547 */ /* 0x008fea000b83ffff */
.L_x_32:
[C---:B------:R-:W-:Y:S01]  /*21d0*/  LEA R3, R11.reuse, UR6, 0x3 ;  /* 0x000000060b037c11 */ /* 0x040fe2000f8e18ff */
[----:B------:R-:W-:Y:S01]  /*21e0*/  NOP ;  /* 0x0000000000007918 */ /* 0x000fe20000000000 */
[----:B-1----:R-:W-:Y:S02]  /*21f0*/  SHF.L.U32 R0, R10, 0x1f, RZ ;  /* 0x0000001f0a007819 */ /* 0x002fe400000006ff */
[----:B------:R-:W-:Y:S02]  /*2200*/  LEA R4, R11, UR6, 0x4 ;  /* 0x000000060b047c11 */ /* 0x000fe4000f8e20ff */
[----:B--2-4-:R-:W1:Y:S02]  /*2210*/  SYNCS.PHASECHK.TRANS64.TRYWAIT P0, [R3+URZ+0x90], R0 ;  /* 0x00009000030075a7 */ /* 0x014e6400080011ff */
[----:B-1----:R-:W-:Y:S05]  /*2220*/  @!P0 BRA `(.L_x_39) ;  /* 0x0000006800f88947 */ /* 0x002fea0003800000 */
.L_x_152:
[----:B------:R-:W2:Y:S01]  /*2230*/  LDS.128 R4, [R4+0x120] ;  /* 0x0001200004047984 */ /* 0x000ea20000000c00 */
[----:B------:R-:W-:Y:S01]  /*2240*/  UISETP.GE.AND UP0, UPT, UR45, 0x1, UPT ;  /* 0x000000012d00788c */ /* 0x000fe2000bf06270 */
[----:B------:R-:W-:Y:S01]  /*2250*/  @!PT LDS RZ, [RZ] ;  /* 0x00000000fffff984 */ /* 0x000fe20000000800 */
[----:B------:R-:W-:Y:S01]  /*2260*/  @!PT LDS RZ, [RZ] ;  /* 0x00000000fffff984 */ /* 0x000fe20000000800 */
[----:B------:R-:W-:Y:S01]  /*2270*/  @!PT LDS RZ, [RZ] ;  /* 0x00000000fffff984 */ /* 0x000fe20000000800 */
[----:B------:R-:W-:Y:S01]  /*2280*/  @!PT LDS RZ, [RZ] ;  /* 0x00000000fffff984 */ /* 0x000fe20000000800 */
[----:B------:R3:W-:Y:S06]  /*2290*/  MEMBAR.ALL.CTA ;  /* 0x0000000000007992 */ /* 0x0007ec0000008000 */
[----:B---3--:R-:W3:Y:S01]  /*22a0*/  FENCE.VIEW.ASYNC.S ;  /* 0x00000000000073c6 */ /* 0x008ee20000000000 */
[----:B--2---:R-:W-:-:S13]  /*22b0*/  LOP3.LUT P0, RZ, R6, 0x1, RZ, 0xc0, !PT ;  /* 0x0000000106ff7812 */ /* 0x004fda000780c0ff */
[----:B---3--:R-:W-:Y:S01]  /*22c0*/  VOTEU.ANY UP1, P0 ;  /* 0x0000000000ff7886 */ /* 0x008fe20000020100 */
[----:B------:R-:W-:-:S13]  /*22d0*/  PLOP3.LUT P0, PT, PT, PT, UP1, 0x80, 0x8 ;  /* 0x000000000008781c */ /* 0x000fda0003f0f018 */
[----:B-1----:R-:W-:Y:S02]  /*22e0*/  @P0 LOP3.LUT R0, R5, 0xffff, RZ, 0xc0, !PT ;  /* 0x0000ffff05000812 */ /* 0x002fe400078ec0ff */
[----:B------:R-:W-:Y:S02]  /*22f0*/  @P0 MOV R2, R4 ;  /* 0x0000000400020202 */ /* 0x000fe40000000f00 */
[----:B------:R-:W-:Y:S01]  /*2300*/  @P0 R2UR UR5, R0 ;  /* 0x00000000000502ca */ /* 0x000fe200000e0000 */
[----:B------:R-:W-:Y:S01]  /*2310*/  VIADD R0, R3, 0xa0 ;  /* 0x000000a003007836 */ /* 0x000fe20000000000 */
[----:B------:R-:W-:Y:S02]  /*2320*/  @P0 SHF.R.U32.HI R4, RZ, 0x10, R5 ;  /* 0x00000010ff040819 */ /* 0x000fe40000011605 */
[----:B------:R-:W-:Y:S02]  /*2330*/  @P0 R2UR UR8, R2 ;  /* 0x00000000020802ca */ /* 0x000fe400000e0000 */
[----:B------:R-:W-:-:S02]  /*2340*/  PRMT R0, RZ, 0x654, R0 ;  /* 0x00000654ff007816 */ /* 0x000fc40000000000 */
[----:B------:R-:W-:Y:S02]  /*2350*/  @P0 R2UR UR4, R4 ;  /* 0x00000000040402ca */ /* 0x000fe400000e0000 */
[----:B------:R1:W-:Y:S03]  /*2360*/  SYNCS.ARRIVE.TRANS64.RED.A1T0 RZ, [R0+URZ], RZ ;  /* 0x000000ff00ff79a7 */ /* 0x0003e600081004ff */
[----:B------:R-:W-:-:S04]  /*2370*/  @UP1 UMOV UR30, UR5 ;  /* 0x00000005001e1c82 */ /* 0x000fc80008000000 */
[----:B------:R-:W-:-:S04]  /*2380*/  @UP1 UMOV UR31, UR8 ;  /* 0x00000008001f1c82 */ /* 0x000fc80008000000 */
[----:B------:R-:W-:Y:S01]  /*2390*/  @UP1 UMOV UR36, UR4 ;  /* 0x0000000400241c82 */ /* 0x000fe20008000000 */
[----:B------:R-:W-:Y:S05]  /*23a0*/  BRA.U !UP0, `(.L_x_40) ;  /* 0x0000000108d47547 */ /* 0x000fea000b800000 */
[----:B------:R-:W2:Y:S01]  /*23b0*/  LDCU.128 UR12, c[0x0][0xb10] ;  /* 0x00016200ff0c77ac */ /* 0x000ea20008000c00 */
[----:B------:R-:W3:Y:S01]  /*23c0*/  LDCU UR24, c[0x0][0xb20] ;  /* 0x00016400ff1877ac */ /* 0x000ee20008000800 */
[----:B------:R-:W4:Y:S01]  /*23d0*/  LDCU UR20, c[0x0][0xb0c] ;  /* 0x00016180ff1477ac */ /* 0x000f220008000800 */
[----:B------:R-:W1:Y:S01]  /*23e0*/  LDCU.64 UR10, c[0x0][0xb28] ;  /* 0x00016500ff0a77ac */ /* 0x000e620008000a00 */
[----:B------:R-:W-:Y:S02]  /*23f0*/  UISETP.NE.AND UP3, UPT, UR45, 0x1, UPT ;  /* 0x000000012d00788c */ /* 0x000fe4000bf65270 */
[----:B--2---:R-:W-:Y:S02]  /*2400*/  UIMAD.WIDE.U32 UR8, UR37, UR15, URZ ;  /* 0x0000000f250872a5 */ /* 0x004fe4000f8e00ff */
[----:B------:R-:W-:Y:S02]  /*2410*/  UIMAD.WIDE.U32 UR4, UR38, UR12, URZ ;  /* 0x0000000c260472a5 */ /* 0x000fe4000f8e00ff */
[----:B------:R-:W-:-:S02]  /*2420*/  UISETP.NE.AND UP0, UPT, UR14, 0x1, UPT ;  /* 0x000000010e00788c */ /* 0x000fc4000bf05270 */
[----:B------:R-:W-:Y:S01]  /*2430*/  UIMAD.WIDE.U32 UR28, UR30, UR15, URZ ;  /* 0x0000000f1e1c72a5 */ /* 0x000fe2000f8e00ff */
[----:B------:R-:W-:Y:S02]  /*2440*/  UMOV UR8, UR9 ;  /* 0x0000000900087c82 */ /* 0x000fe40008000000 */
[----:B------:R-:W-:Y:S01]  /*2450*/  UMOV UR4, UR5 ;  /* 0x0000000500047c82 */ /* 0x000fe20008000000 */
[----:B---3--:R-:W-:Y:S02]  /*2460*/  USHF.R.U32.HI UR8, URZ, UR24, UR8 ;  /* 0x00000018ff087299 */ /* 0x008fe40008011608 */
[----:B----4-:R-:W-:Y:S02]  /*2470*/  UISETP.NE.AND UP2, UPT, UR20, 0x1, UPT ;  /* 0x000000011400788c */ /* 0x010fe4000bf45270 */
[----:B------:R-:W-:Y:S02]  /*2480*/  USHF.R.U32.HI UR4, URZ, UR13, UR4 ;  /* 0x0000000dff047299 */ /* 0x000fe40008011604 */
[----:B------:R-:W-:-:S02]  /*2490*/  USEL UR5, UR37, UR8, !UP0 ;  /* 0x0000000825057287 */ /* 0x000fc4000c000000 */
[----:B------:R-:W-:Y:S02]  /*24a0*/  USEL UR8, UR38, UR4, !UP2 ;  /* 0x0000000426087287 */ /* 0x000fe4000d000000 */
[----:B-1----:R-:W-:Y:S01]  /*24b0*/  UIMAD.WIDE.U32 UR16, UR5, UR10, URZ ;  /* 0x0000000a051072a5 */ /* 0x002fe2000f8e00ff */
[----:B------:R-:W-:Y:S01]  /*24c0*/  UMOV UR4, UR29 ;  /* 0x0000001d00047c82 */ /* 0x000fe20008000000 */
[----:B------:R-:W-:Y:S02]  /*24d0*/  UIMAD.WIDE.U32 UR18, UR31, UR12, URZ ;  /* 0x0000000c1f1272a5 */ /* 0x000fe4000f8e00ff */
[----:B------:R-:W-:-:S03]  /*24e0*/  UIMAD.WIDE.U32 UR28, UR8, UR10, URZ ;  /* 0x0000000a081c72a5 */ /* 0x000fc6000f8e00ff */
[----:B------:R-:W-:Y:S01]  /*24f0*/  UMOV UR16, UR17 ;  /* 0x0000001100107c82 */ /* 0x000fe20008000000 */
[----:B------:R-:W-:Y:S02]  /*2500*/  USHF.R.U32.HI UR4, URZ, UR24, UR4 ;  /* 0x00000018ff047299 */ /* 0x000fe40008011604 */
[----:B------:R-:W-:Y:S01]  /*2510*/  @UP3 USHF.R.U32.HI UR5, URZ, UR11, UR16 ;  /* 0x0000000bff053299 */ /* 0x000fe20008011610 */
[----:B------:R-:W-:Y:S01]  /*2520*/  UMOV UR18, UR19 ;  /* 0x0000001300127c82 */ /* 0x000fe20008000000 */
[----:B------:R-:W-:Y:S01]  /*2530*/  UMOV UR28, UR29 ;  /* 0x0000001d001c7c82 */ /* 0x000fe20008000000 */
[----:B------:R-:W-:Y:S02]  /*2540*/  USHF.R.U32.HI UR13, URZ, UR13, UR18 ;  /* 0x0000000dff0d7299 */ /* 0x000fe40008011612 */
[----:B------:R-:W-:Y:S02]  /*2550*/  USEL UR4, UR30, UR4, !UP0 ;  /* 0x000000041e047287 */ /* 0x000fe4000c000000 */
[----:B------:R-:W-:-:S02]  /*2560*/  @UP3 USHF.R.U32.HI UR8, URZ, UR11, UR28 ;  /* 0x0000000bff083299 */ /* 0x000fc4000801161c */
[----:B------:R-:W-:Y:S02]  /*2570*/  UIMAD UR9, UR45, UR5, URZ ;  /* 0x000000052d0972a4 */ /* 0x000fe4000f8e02ff */
[----:B------:R-:W-:Y:S02]  /*2580*/  USEL UR5, UR31, UR13, !UP2 ;  /* 0x0000000d1f057287 */ /* 0x000fe4000d000000 */
[----:B------:R-:W-:Y:S02]  /*2590*/  UIMAD UR12, UR45, UR8, URZ ;  /* 0x000000082d0c72a4 */ /* 0x000fe4000f8e02ff */
[----:B------:R-:W-:Y:S02]  /*25a0*/  UISETP.GE.AND UP0, UPT, UR4, UR9, UPT ;  /* 0x000000090400728c */ /* 0x000fe4000bf06270 */
[----:B------:R-:W-:Y:S02]  /*25b0*/  UIMAD.WIDE.U32 UR16, UR4, UR10, URZ ;  /* 0x0000000a041072a5 */ /* 0x000fe4000f8e00ff */
[----:B------:R-:W-:-:S02]  /*25c0*/  UISETP.GE.OR UP0, UPT, UR5, UR12, UP0 ;  /* 0x0000000c0500728c */ /* 0x000fc40008706670 */
        /* <DEDUP_REMOVED lines=19> */
.L_x_40:
[----:B------:R-:W2:Y:S02]  /*2700*/  LDCU UR4, c[0x0][0xb30] ;  /* 0x00016600ff0477ac */ /* 0x000ea40008000800 */
[----:B--2---:R-:W-:-:S09]  /*2710*/  UISETP.NE.AND UP0, UPT, UR4, 0x1, UPT ;  /* 0x000000010400788c */ /* 0x004fd2000bf05270 */
[----:B------:R-:W-:Y:S05]  /*2720*/  BRA.U UP0, `(.L_x_41) ;  /* 0x0000000100447547 */ /* 0x000fea000b800000 */
[----:B------:R-:W2:Y:S01]  /*2730*/  LDCU.128 UR12, c[0x0][0xb10] ;  /* 0x00016200ff0c77ac */ /* 0x000ea20008000c00 */
[----:B------:R-:W3:Y:S01]  /*2740*/  LDCU UR10, c[0x0][0xb0c] ;  /* 0x00016180ff0a77ac */ /* 0x000ee20008000800 */
[----:B------:R-:W4:Y:S01]  /*2750*/  LDCU UR11, c[0x0][0xb20] ;  /* 0x00016400ff0b77ac */ /* 0x000f220008000800 */
[----:B--2---:R-:W-:Y:S02]  /*2760*/  UIMAD.WIDE.U32 UR8, UR31, UR12, URZ ;  /* 0x0000000c1f0872a5 */ /* 0x004fe4000f8e00ff */
[----:B------:R-:W-:Y:S02]  /*2770*/  UIMAD.WIDE.U32 UR4, UR30, UR15, URZ ;  /* 0x0000000f1e0472a5 */ /* 0x000fe4000f8e00ff */
[----:B---3--:R-:W-:Y:S02]  /*2780*/  UISETP.NE.AND UP2, UPT, UR10, 0x1, UPT ;  /* 0x000000010a00788c */ /* 0x008fe4000bf45270 */
[----:B------:R-:W-:Y:S01]  /*2790*/  UISETP.NE.AND UP0, UPT, UR14, 0x1, UPT ;  /* 0x000000010e00788c */ /* 0x000fe2000bf05270 */
[----:B------:R-:W-:-:S02]  /*27a0*/  UMOV UR8, UR9 ;  /* 0x0000000900087c82 */ /* 0x000fc40008000000 */
[----:B------:R-:W-:Y:S01]  /*27b0*/  UMOV UR4, UR5 ;  /* 0x0000000500047c82 */ /* 0x000fe20008000000 */
[----:B------:R-:W-:Y:S02]  /*27c0*/  USHF.R.U32.HI UR13, URZ, UR13, UR8 ;  /* 0x0000000dff0d7299 */ /* 0x000fe40008011608 */
[----:B----4-:R-:W-:Y:S02]  /*27d0*/  USHF.R.U32.HI UR4, URZ, UR11, UR4 ;  /* 0x0000000bff047299 */ /* 0x010fe40008011604 */
[----:B------:R-:W-:Y:S02]  /*27e0*/  USEL UR5, UR31, UR13, !UP2 ;  /* 0x0000000d1f057287 */ /* 0x000fe4000d000000 */
[----:B------:R-:W-:-:S04]  /*27f0*/  USEL UR4, UR30, UR4, !UP0 ;  /* 0x000000041e047287 */ /* 0x000fc8000c000000 */
[----:B------:R-:W-:Y:S02]  /*2800*/  UIADD3 UR8, UPT, UPT, UR5, -UR4, URZ ;  /* 0x8000000405087290 */ /* 0x000fe4000fffe0ff */
[----:B------:R-:W-:Y:S02]  /*2810*/  UIADD3 UR4, UPT, UPT, -UR5, UR4, URZ ;  /* 0x0000000405047290 */ /* 0x000fe4000fffe1ff */
[----:B------:R-:W-:Y:S02]  /*2820*/  UIMAD UR30, UR8, UR14, UR30 ;  /* 0x0000000e081e72a4 */ /* 0x000fe4000f8e021e */
[----:B------:R-:W-:-:S12]  /*2830*/  UIMAD UR31, UR4, UR10, UR31 ;  /* 0x0000000a041f72a4 */ /* 0x000fd8000f8e021f */
.L_x_41:
[----:B------:R-:W-:Y:S01]  /*2840*/  VIADD R11, R11, 0x1 ;  /* 0x000000010b0b7836 */ /* 0x000fe20000000000 */
[----:B------:R-:W-:Y:S01]  /*2850*/  R2UR UR4, R50 ;  /* 0x00000000320472ca */ /* 0x000fe200000e0000 */
[----:B------:R-:W-:Y:S01]  /*2860*/  UIADD3 UR24, UPT, UPT, UR30, UR63, URZ ;  /* 0x0000003f1e187290 */ /* 0x000fe2000fffe0ff */
[----:B------:R-:W-:Y:S02]  /*2870*/  PLOP3.LUT P1, PT, PT, PT, PT, 0x80, 0x8 ;  /* 0x000000000008781c */ /* 0x000fe40003f2f070 */
[----:B------:R-:W-:-:S04]  /*2880*/  ISETP.NE.AND P0, PT, R11, 0x2, PT ;  /* 0x000000020b00780c */ /* 0x000fc80003f05270 */
[----:B-1----:R-:W-:Y:S02]  /*2890*/  SEL R0, RZ, 0x1, P0 ;  /* 0x00000001ff007807 */ /* 0x002fe40000000000 */
[----:B------:R-:W-:Y:S02]  /*28a0*/  SEL R11, R11, RZ, P0 ;  /* 0x000000ff0b0b7207 */ /* 0x000fe40000000000 */
[----:B------:R-:W-:Y:S01]  /*28b0*/  LOP3.LUT R10, R10, R0, RZ, 0x3c, !PT ;  /* 0x000000000a0a7212 */ /* 0x000fe200078e3cff */
[----:B------:R-:W-:Y:S01]  /*28c0*/  UIADD3 UR20, UPT, UPT, UR31, UR4, URZ ;  /* 0x000000041f147290 */ /* 0x000fe2000fffe0ff */
[----:B------:R-:W-:Y:S11]  /*28d0*/  BRA.U UP1, `(.L_x_42) ;  /* 0xfffffff101287547 */ /* 0x000ff6000b83ffff */
[----:B------:R-:W-:Y:S01]  /*28e0*/  UIADD3 UR8, UPT, UPT, UR6, 0x20, URZ ;  /* 0x0000002006087890 */ /* 0x000fe2000fffe0ff */
[----:B------:R-:W-:-:S03]  /*28f0*/  SHF.L.U32 R2, R12, 0x1f, RZ ;  /* 0x0000001f0c027819 */ /* 0x000fc600000006ff */
[----:B------:R-:W-:-:S09]  /*2900*/  ULEA UR4, UR7, UR8, 0x3 ;  /* 0x0000000807047291 */ /* 0x000fd2000f8e18ff */
[----:B------:R-:W1:Y:S02]  /*2910*/  SYNCS.PHASECHK.TRANS64.TRYWAIT P0, [UR4], R2 ;  /* 0x00000002ff0075a7 */ /* 0x000e640008001104 */
[----:B-1----:R-:W-:Y:S05]  /*2920*/  @!P0 BRA `(.L_x_43) ;  /* 0x00000064004c8947 */ /* 0x002fea0003800000 */
.L_x_154:
[----:B------:R-:W-:-:S04]  /*2930*/  UIADD3 UR4, UPT, UPT, UR7, 0x1, URZ ;  /* 0x0000000107047890 */ /* 0x000fc8000fffe0ff */
[----:B------:R-:W-:-:S04]  /*2940*/  UISETP.NE.AND UP0, UPT, UR4, 0x4, UPT ;  /* 0x000000040400788c */ /* 0x000fc8000bf05270 */
[----:B------:R-:W-:Y:S02]  /*2950*/  USEL UR6, URZ, 0x1, UP0 ;  /* 0x00000001ff067887 */ /* 0x000fe40008000000 */
[----:B------:R-:W-:-:S04]  /*2960*/  USEL UR4, UR4, URZ, UP0 ;  /* 0x000000ff04047287 */ /* 0x000fc80008000000 */
[----:B------:R-:W-:Y:S01]  /*2970*/  ULEA UR5, UR4, UR8, 0x3 ;  /* 0x0000000804057291 */ /* 0x000fe2000f8e18ff */
[----:B-1----:R-:W-:-:S04]  /*2980*/  LOP3.LUT R2, R12, UR6, RZ, 0x3c, !PT ;  /* 0x000000060c027c12 */ /* 0x002fc8000f8e3cff */
[----:B------:R-:W-:-:S04]  /*2990*/  SHF.L.U32 R3, R2, 0x1f, RZ ;  /* 0x0000001f02037819 */ /* 0x000fc800000006ff */
[----:B------:R-:W1:Y:S02]  /*29a0*/  SYNCS.PHASECHK.TRANS64.TRYWAIT P0, [UR5], R3 ;  /* 0x00000003ff0075a7 */ /* 0x000e640008001105 */
[----:B-1----:R-:W-:Y:S05]  /*29b0*/  @!P0 BRA `(.L_x_44) ;  /* 0x0000006400408947 */ /* 0x002fea0003800000 */
.L_x_156:
[----:B------:R-:W-:-:S04]  /*29c0*/  UIADD3 UR4, UPT, UPT, UR4, 0x1, URZ ;  /* 0x0000000104047890 */ /* 0x000fc8000fffe0ff */
[----:B------:R-:W-:-:S04]  /*29d0*/  UISETP.NE.AND UP0, UPT, UR4, 0x4, UPT ;  /* 0x000000040400788c */ /* 0x000fc8000bf05270 */
[----:B------:R-:W-:Y:S02]  /*29e0*/  USEL UR6, URZ, 0x1, UP0 ;  /* 0x00000001ff067887 */ /* 0x000fe40008000000 */
[----:B------:R-:W-:-:S04]  /*29f0*/  USEL UR4, UR4, URZ, UP0 ;  /* 0x000000ff04047287 */ /* 0x000fc80008000000 */
[----:B------:R-:W-:Y:S01]  /*2a00*/  ULEA UR5, UR4, UR8, 0x3 ;  /* 0x0000000804057291 */ /* 0x000fe2000f8e18ff */
[----:B------:R-:W-:-:S04]  /*2a10*/  LOP3.LUT R2, R2, UR6, RZ, 0x3c, !PT ;  /* 0x0000000602027c12 */ /* 0x000fc8000f8e3cff */
[----:B-1----:R-:W-:-:S04]  /*2a20*/  SHF.L.U32 R3, R2, 0x1f, RZ ;  /* 0x0000001f02037819 */ /* 0x002fc800000006ff */
[----:B------:R-:W1:Y:S02]  /*2a30*/  SYNCS.PHASECHK.TRANS64.TRYWAIT P0, [UR5], R3 ;  /* 0x00000003ff0075a7 */ /* 0x000e640008001105 */
[----:B-1----:R-:W-:Y:S05]  /*2a40*/  @!P0 BRA `(.L_x_45) ;  /* 0x0000006400348947 */ /* 0x002fea0003800000 */
.L_x_158:
[----:B------:R-:W-:-:S04]  /*2a50*/  UIADD3 UR4, UPT, UPT, UR4, 0x1, URZ ;  /* 0x0000000104047890 */ /* 0x000fc8000fffe0ff */
[----:B------:R-:W-:-:S04]  /*2a60*/  UISETP.NE.AND UP0, UPT, UR4, 0x4, UPT ;  /* 0x000000040400788c */ /* 0x000fc8000bf05270 */
[----:B------:R-:W-:Y:S02]  /*2a70*/  USEL UR5, URZ, 0x1, UP0 ;  /* 0x00000001ff057887 */ /* 0x000fe40008000000 */
[----:B------:R-:W-:-:S04]  /*2a80*/  USEL UR4, UR4, URZ, UP0 ;  /* 0x000000ff04047287 */ /* 0x000fc80008000000 */
[----:B------:R-:W-:Y:S01]  /*2a90*/  ULEA UR4, UR4, UR8, 0x3 ;  /* 0x0000000804047291 */ /* 0x000fe2000f8e18ff */
[----:B------:R-:W-:-:S04]  /*2aa0*/  LOP3.LUT R2, R2, UR5, RZ, 0x3c, !PT ;  /* 0x0000000502027c12 */ /* 0x000fc8000f8e3cff */
[----:B------:R-:W-:Y:S01]  /*2ab0*/  SHF.L.U32 R2, R2, 0x1f, RZ ;  /* 0x0000001f02027819 */ /* 0x000fe200000006ff */
[----:B-1----:R-:W-:-:S07]  /*2ac0*/  IMAD.U32 R0, RZ, RZ, UR4 ;  /* 0x00000004ff007e24 */ /* 0x002fce000f8e00ff */
.L_x_46:
[----:B-1----:R1:W2:Y:S02]  /*2ad0*/  SYNCS.PHASECHK.TRANS64.TRYWAIT P0, [R0+URZ], R2 ;  /* 0x00000002000075a7 */ /* 0x0022a400080011ff */
[----:B--2---:R-:W-:Y:S05]  /*2ae0*/  @!P0 NANOSLEEP.SYNCS 0x989680 ;  /* 0x009896800000895d */ /* 0x004fea0003900000 */
[----:B------:R-:W2:Y:S02]  /*2af0*/  @!P0 SYNCS.PHASECHK.TRANS64 P0, [R0+URZ], R2 ;  /* 0x00000002000085a7 */ /* 0x000ea400080010ff */
[----:B--2---:R-:W-:Y:S05]  /*2b00*/  @P0 EXIT ;  /* 0x000000000000094d */ /* 0x004fea0003800000 */
[----:B------:R-:W-:Y:S05]  /*2b10*/  BRA `(.L_x_46) ;  /* 0xfffffffc00ec7947 */ /* 0x000fea000383ffff */
.L_x_22:
[----:B------:R-:W-:-:S04]  /*2b20*/  UISETP.NE.AND UP0, UPT, UR47, URZ, UPT ;  /* 0x000000ff2f00728c */ /* 0x000fc8000bf05270 */
[----:B------:R-:W-:-:S09]  /*2b30*/  UISETP.NE.OR UP0, UPT, UR25, 0x1, UP0 ;  /* 0x000000011900788c */ /* 0x000fd20008705670 */
[----:B------:R-:W-:Y:S05]  /*2b40*/  BRA.U UP0, `(.L_x_47) ;  /* 0x0000000500487547 */ /* 0x000fea000b800000 */
[----:B------:R-:W-:Y:S01]  /*2b50*/  ISETP.GE.U32.AND P2, PT, R0, 0x4, PT ;  /* 0x000000040000780c */ /* 0x000fe20003f46070 */
[----:B------:R-:W-:Y:S01]  /*2b60*/  IMAD.MOV.U32 R12, RZ, RZ, 0x1 ;  /* 0x00000001ff0c7424 */ /* 0x000fe200078e00ff */
[----:B------:R-:W-:Y:S02]  /*2b70*/  CS2R R10, SRZ ;  /* 0x00000000000a7805 */ /* 0x000fe4000001ff00 */
[----:B------:R-:W-:Y:S01]  /*2b80*/  CS2R R8, SRZ ;  /* 0x0000000000087805 */ /* 0x000fe2000001ff00 */
[----:B------:R-:W-:Y:S01]  /*2b90*/  UMOV UR6, 0x400 ;  /* 0x0000040000067882 */ /* 0x000fe20000000000 */
[----:B------:R-:W-:Y:S01]  /*2ba0*/  UMOV UR5, URZ ;  /* 0x000000ff00057c82 */ /* 0x000fe20008000000 */
[----:B------:R-:W-:-:S12]  /*2bb0*/  ULEA UR6, UR47, UR6, 0x18 ;  /* 0x000000062f067291 */ /* 0x000fd8000f8ec0ff */
.L_x_51:
[----:B------:R-:W-:Y:S02]  /*2bc0*/  LEA R2, R8, UR6, 0x3 ;  /* 0x0000000608027c11 */ /* 0x000fe4000f8e18ff */
[----:B------:R-:W-:-:S03]  /*2bd0*/  SHF.L.U32 R4, R9, 0x1f, RZ ;  /* 0x0000001f09047819 */ /* 0x000fc600000006ff */
[----:B------:R-:W-:Y:S01]  /*2be0*/  VIADD R5, R2, 0x100 ;  /* 0x0000010002057836 */ /* 0x000fe20000000000 */
[----:B------:R-:W1:Y:S02]  /*2bf0*/  SYNCS.PHASECHK.TRANS64.TRYWAIT P0, [R2+URZ+0xf0], R4 ;  /* 0x0000f004020075a7 */ /* 0x000e6400080011ff */
[----:B-1----:R-:W-:Y:S05]  /*2c00*/  @!P0 BRA `(.L_x_48) ;  /* 0x0000006000dc8947 */ /* 0x002fea0003800000 */
.L_x_159:
[----:B------:R-:W-:Y:S01]  /*2c10*/  ULEA UR4, UR5, UR6, 0x3 ;  /* 0x0000000605047291 */ /* 0x000fe2000f8e18ff */
[----:B-1----:R-:W-:Y:S01]  /*2c20*/  PRMT R2, RZ, 0x654, R5 ;  /* 0x00000654ff027816 */ /* 0x002fe20000000005 */
[----:B------:R-:W-:Y:S01]  /*2c30*/  @!P2 IMAD.MOV.U32 R4, RZ, RZ, 0x10 ;  /* 0x00000010ff04a424 */ /* 0x000fe200078e00ff */
[----:B------:R-:W-:Y:S01]  /*2c40*/  SHF.L.U32 R5, R12, 0x1f, RZ ;  /* 0x0000001f0c057819 */ /* 0x000fe200000006ff */
[----:B------:R-:W-:Y:S01]  /*2c50*/  UIADD3 UR7, UPT, UPT, UR4, 0x90, URZ ;  /* 0x0000009004077890 */ /* 0x000fe2000fffe0ff */
[----:B------:R1:W-:Y:S05]  /*2c60*/  SYNCS.ARRIVE.TRANS64.RED.A1T0 RZ, [R2+URZ], RZ ;  /* 0x000000ff02ff79a7 */ /* 0x0003ea00081004ff */
[----:B------:R-:W-:Y:S01]  /*2c70*/  IMAD.U32 R6, RZ, RZ, UR7 ;  /* 0x00000007ff067e24 */ /* 0x000fe2000f8e00ff */
[----:B------:R-:W2:Y:S04]  /*2c80*/  SYNCS.PHASECHK.TRANS64.TRYWAIT P0, [UR4+0xa0], R5 ;  /* 0x0000a005ff0075a7 */ /* 0x000ea80008001104 */
[----:B------:R-:W-:Y:S01]  /*2c90*/  PRMT R6, R0, 0x654, R6 ;  /* 0x0000065400067816 */ /* 0x000fe20000000006 */
[----:B-12---:R-:W-:Y:S06]  /*2ca0*/  @!P0 BRA `(.L_x_49) ;  /* 0x0000006000c88947 */ /* 0x006fec0003800000 */
.L_x_161:
[----:B------:R-:W-:Y:S01]  /*2cb0*/  ULEA UR8, UR5, UR6, 0x4 ;  /* 0x0000000605087291 */ /* 0x000fe2000f8e20ff */
[----:B------:R-:W-:Y:S01]  /*2cc0*/  SEL R3, R6, R3, !P2 ;  /* 0x0000000306037207 */ /* 0x000fe20005000000 */
[----:B------:R-:W-:Y:S01]  /*2cd0*/  UIADD3 UR9, UPT, UPT, UR4, 0x90, URZ ;  /* 0x0000009004097890 */ /* 0x000fe2000fffe0ff */
[----:B-1----:R-:W-:Y:S01]  /*2ce0*/  LEA R2, R11, UR6, 0x3 ;  /* 0x000000060b027c11 */ /* 0x002fe2000f8e18ff */
[----:B------:R-:W-:Y:S01]  /*2cf0*/  UIADD3 UR8, UPT, UPT, UR8, 0x120, URZ ;  /* 0x0000012008087890 */ /* 0x000fe2000fffe0ff */
[----:B------:R1:W-:Y:S01]  /*2d00*/  @!P2 SYNCS.ARRIVE.TRANS64.RED RZ, [R3+URZ], R4 ;  /* 0x0000000403ffa9a7 */ /* 0x0003e200080004ff */
[----:B------:R-:W-:Y:S01]  /*2d10*/  UIADD3 UR4, UPT, UPT, UR5, 0x1, URZ ;  /* 0x0000000105047890 */ /* 0x000fe2000fffe0ff */
[----:B------:R-:W-:-:S03]  /*2d20*/  VIADD R8, R8, 0x1 ;  /* 0x0000000108087836 */ /* 0x000fc60000000000 */
[----:B------:R-:W-:Y:S02]  /*2d30*/  UISETP.NE.AND UP0, UPT, UR4, 0x2, UPT ;  /* 0x000000020400788c */ /* 0x000fe4000bf05270 */
[----:B------:R-:W-:Y:S01]  /*2d40*/  ISETP.NE.AND P0, PT, R8, 0x2, PT ;  /* 0x000000020800780c */ /* 0x000fe20003f05270 */
[----:B------:R-:W-:Y:S06]  /*2d50*/  UGETNEXTWORKID.BROADCAST [UR8], [UR9] ;  /* 0x00000000080073ca */ /* 0x000fec0008000100 */
[----:B------:R-:W-:Y:S02]  /*2d60*/  USEL UR7, URZ, 0x1, UP0 ;  /* 0x00000001ff077887 */ /* 0x000fe40008000000 */
[----:B------:R-:W-:-:S04]  /*2d70*/  USEL UR5, UR4, URZ, UP0 ;  /* 0x000000ff04057287 */ /* 0x000fc80008000000 */
[----:B------:R-:W-:Y:S02]  /*2d80*/  LOP3.LUT R12, R12, UR7, RZ, 0x3c, !PT ;  /* 0x000000070c0c7c12 */ /* 0x000fe4000f8e3cff */
[----:B-1----:R-:W-:-:S04]  /*2d90*/  SHF.L.U32 R4, R10, 0x1f, RZ ;  /* 0x0000001f0a047819 */ /* 0x002fc800000006ff */
[----:B------:R-:W1:Y:S02]  /*2da0*/  SYNCS.PHASECHK.TRANS64.TRYWAIT P1, [R2+URZ+0x90], R4 ;  /* 0x00009004020075a7 */ /* 0x000e6400080211ff */
[----:B-1----:R-:W-:Y:S05]  /*2db0*/  @!P1 BRA `(.L_x_50) ;  /* 0x00000060009c9947 */ /* 0x002fea0003800000 */
.L_x_162:
[C---:B-1----:R-:W-:Y:S01]  /*2dc0*/  LEA R4, R11.reuse, UR6, 0x4 ;  /* 0x000000060b047c11 */ /* 0x042fe2000f8e20ff */
[----:B------:R-:W-:Y:S01]  /*2dd0*/  VIADD R2, R2, 0xa0 ;  /* 0x000000a002027836 */ /* 0x000fe20000000000 */
[----:B------:R-:W-:Y:S01]  /*2de0*/  SEL R8, R8, RZ, P0 ;  /* 0x000000ff08087207 */ /* 0x000fe20000000000 */
[----:B------:R-:W-:-:S03]  /*2df0*/  VIADD R11, R11, 0x1 ;  /* 0x000000010b0b7836 */ /* 0x000fc60000000000 */
[----:B------:R-:W1:Y:S01]  /*2e00*/  LDS.128 R4, [R4+0x120] ;  /* 0x0001200004047984 */ /* 0x000e620000000c00 */
[----:B------:R-:W-:Y:S02]  /*2e10*/  PRMT R2, RZ, 0x654, R2 ;  /* 0x00000654ff027816 */ /* 0x000fe40000000002 */
[C---:B------:R-:W-:Y:S01]  /*2e20*/  ISETP.NE.AND P1, PT, R11.reuse, 0x2, PT ;  /* 0x000000020b00780c */ /* 0x040fe20003f25270 */
[----:B------:R-:W-:Y:S01]  /*2e30*/  @!PT LDS RZ, [RZ] ;  /* 0x00000000fffff984 */ /* 0x000fe20000000800 */
[----:B------:R-:W-:Y:S01]  /*2e40*/  @!PT LDS RZ, [RZ] ;  /* 0x00000000fffff984 */ /* 0x000fe20000000800 */
[----:B------:R-:W-:Y:S01]  /*2e50*/  @!PT LDS RZ, [RZ] ;  /* 0x00000000fffff984 */ /* 0x000fe20000000800 */
[----:B------:R-:W-:Y:S01]  /*2e60*/  @!PT LDS RZ, [RZ] ;  /* 0x00000000fffff984 */ /* 0x000fe20000000800 */
[----:B------:R2:W-:Y:S06]  /*2e70*/  MEMBAR.ALL.CTA ;  /* 0x0000000000007992 */ /* 0x0005ec0000008000 */
[----:B--2---:R-:W2:Y:S01]  /*2e80*/  FENCE.VIEW.ASYNC.S ;  /* 0x00000000000073c6 */ /* 0x004ea20000000000 */
[----:B------:R-:W-:Y:S01]  /*2e90*/  SEL R11, R11, RZ, P1 ;  /* 0x000000ff0b0b7207 */ /* 0x000fe20000800000 */
[----:B--2---:R2:W-:Y:S01]  /*2ea0*/  SYNCS.ARRIVE.TRANS64.RED.A1T0 RZ, [R2+URZ], RZ ;  /* 0x000000ff02ff79a7 */ /* 0x0045e200081004ff */
[----:B-1----:R-:W-:-:S02]  /*2eb0*/  LOP3.LUT P3, RZ, R6, 0x1, RZ, 0xc0, !PT ;  /* 0x0000000106ff7812 */ /* 0x002fc4000786c0ff */
[----:B------:R-:W-:-:S04]  /*2ec0*/  SEL R4, RZ, 0x1, P1 ;  /* 0x00000001ff047807 */ /* 0x000fc80000800000 */
[----:B------:R-:W-:Y:S02]  /*2ed0*/  LOP3.LUT R10, R10, R4, RZ, 0x3c, !PT ;  /* 0x000000040a0a7212 */ /* 0x000fe400078e3cff */
[----:B--2---:R-:W-:-:S04]  /*2ee0*/  SEL R2, RZ, 0x1, P0 ;  /* 0x00000001ff027807 */ /* 0x004fc80000000000 */
[----:B------:R-:W-:Y:S01]  /*2ef0*/  LOP3.LUT R9, R9, R2, RZ, 0x3c, !PT ;  /* 0x0000000209097212 */ /* 0x000fe200078e3cff */
[----:B------:R-:W-:Y:S06]  /*2f00*/  @P3 BRA `(.L_x_51) ;  /* 0xfffffffc002c3947 */ /* 0x000fec000383ffff */
[----:B------:R-:W-:Y:S01]  /*2f10*/  ULEA UR4, UR5, UR6, 0x3 ;  /* 0x0000000605047291 */ /* 0x000fe2000f8e18ff */
[----:B------:R-:W-:-:S08]  /*2f20*/  SHF.L.U32 R2, R12, 0x1f, RZ ;  /* 0x0000001f0c027819 */ /* 0x000fd000000006ff */
[----:B------:R-:W1:Y:S02]  /*2f30*/  SYNCS.PHASECHK.TRANS64 P0, [UR4+0xa0], R2 ;  /* 0x0000a002ff0075a7 */ /* 0x000e640008001004 */
[----:B-1----:R-:W-:Y:S05]  /*2f40*/  @P0 BRA `(.L_x_52) ;  /* 0x0000000000080947 */ /* 0x002fea0003800000 */
[----:B------:R-:W1:Y:S02]  /*2f50*/  SYNCS.PHASECHK.TRANS64.TRYWAIT P0, [UR4+0xa0], R2 ;  /* 0x0000a002ff0075a7 */ /* 0x000e640008001104 */
[----:B-1----:R-:W-:Y:S05]  /*2f60*/  @!P0 BRA `(.L_x_53) ;  /* 0x0000006000448947 */ /* 0x002fea0003800000 */
.L_x_52:
[----:B------:R-:W-:-:S04]  /*2f70*/  UIADD3 UR7, UPT, UPT, UR5, 0x1, URZ ;  /* 0x0000000105077890 */ /* 0x000fc8000fffe0ff */
[----:B------:R-:W-:-:S04]  /*2f80*/  UISETP.NE.AND UP0, UPT, UR7, 0x2, UPT ;  /* 0x000000020700788c */ /* 0x000fc8000bf05270 */
[----:B------:R-:W-:Y:S02]  /*2f90*/  USEL UR8, URZ, 0x1, UP0 ;  /* 0x00000001ff087887 */ /* 0x000fe40008000000 */
[----:B------:R-:W-:-:S04]  /*2fa0*/  USEL UR7, UR7, URZ, UP0 ;  /* 0x000000ff07077287 */ /* 0x000fc80008000000 */
[----:B------:R-:W-:Y:S01]  /*2fb0*/  ULEA UR7, UR7, UR6, 0x3 ;  /* 0x0000000607077291 */ /* 0x000fe2000f8e18ff */
[----:B-1----:R-:W-:-:S04]  /*2fc0*/  LOP3.LUT R2, R12, UR8, RZ, 0x3c, !PT ;  /* 0x000000080c027c12 */ /* 0x002fc8000f8e3cff */
[----:B------:R-:W-:-:S04]  /*2fd0*/  SHF.L.U32 R0, R2, 0x1f, RZ ;  /* 0x0000001f02007819 */ /* 0x000fc800000006ff */
[----:B------:R-:W1:Y:S02]  /*2fe0*/  SYNCS.PHASECHK.TRANS64 P0, [UR7+0xa0], R0 ;  /* 0x0000a000ff0075a7 */ /* 0x000e640008001007 */
[----:B-1----:R-:W-:Y:S05]  /*2ff0*/  @P0 EXIT ;  /* 0x000000000000094d */ /* 0x002fea0003800000 */
[----:B------:R-:W-:Y:S02]  /*3000*/  SHF.L.U32 R2, R2, 0x1f, RZ ;  /* 0x0000001f02027819 */ /* 0x000fe400000006ff */
[----:B------:R-:W-:-:S07]  /*3010*/  MOV R0, UR7 ;  /* 0x0000000700007c02 */ /* 0x000fce0008000f00 */
.L_x_54:
[----:B-1----:R1:W2:Y:S02]  /*3020*/  SYNCS.PHASECHK.TRANS64.TRYWAIT P0, [R0+URZ+0xa0], R2 ;  /* 0x0000a002000075a7 */ /* 0x0022a400080011ff */
[----:B--2---:R-:W-:Y:S05]  /*3030*/  @!P0 NANOSLEEP.SYNCS 0x989680 ;  /* 0x009896800000895d */ /* 0x004fea0003900000 */
[----:B------:R-:W2:Y:S02]  /*3040*/  @!P0 SYNCS.PHASECHK.TRANS64 P0, [R0+URZ+0xa0], R2 ;  /* 0x0000a002000085a7 */ /* 0x000ea400080010ff */
[----:B--2---:R-:W-:Y:S05]  /*3050*/  @P0 EXIT ;  /* 0x000000000000094d */ /* 0x004fea0003800000 */
[----:B------:R-:W-:Y:S05]  /*3060*/  BRA `(.L_x_54) ;  /* 0xfffffffc00ec7947 */ /* 0x000fea000383ffff */
.L_x_47:
[----:B------:R-:W-:Y:S05]  /*3070*/  BRA.U UP4, `(.L_x_55) ;  /* 0x0000001104a07547 */ /* 0x000fea000b800000 */
[----:B------:R-:W-:Y:S01]  /*3080*/  UMOV UR4, 0x40 ;  /* 0x0000004000047882 */ /* 0x000fe20000000000 */
[----:B------:R-:W-:Y:S01]  /*3090*/  NOP ;  /* 0x0000000000007918 */ /* 0x000fe20000000000 */
[----:B------:R-:W-:Y:S01]  /*30a0*/  ULEA UR5, UR47, UR4, 0x18 ;  /* 0x000000042f057291 */ /* 0x000fe2000f8ec0ff */
[----:B------:R-:W-:Y:S02]  /*30b0*/  UMOV UR6, 0x400 ;  /* 0x0000040000067882 */ /* 0x000fe40000000000 */
[----:B------:R-:W-:-:S06]  /*30c0*/  ULEA UR6, UR47, UR6, 0x18 ;  /* 0x000000062f067291 */ /* 0x000fcc000f8ec0ff */
[----:B------:R-:W1:Y:S02]  /*30d0*/  LDS.U8 R0, [UR5+0x1c] ;  /* 0x00001c05ff007984 */ /* 0x000e640008000000 */
[----:B-1----:R-:W-:-:S13]  /*30e0*/  ISETP.NE.AND P0, PT, R0, RZ, PT ;  /* 0x000000ff0000720c */ /* 0x002fda0003f05270 */
[----:B------:R-:W-:Y:S05]  /*30f0*/  @P0 BRA `(.L_x_56) ;  /* 0x0000000400080947 */ /* 0x000fea0003800000 */
[----:B------:R-:W-:Y:S02]  /*3100*/  UISETP.NE.U32.AND UP1, UPT, UR33, 0x1, UPT ;  /* 0x000000012100788c */ /* 0x000fe4000bf25070 */
[----:B------:R-:W-:-:S07]  /*3110*/  UIADD3 UR7, UPT, UPT, UR5, 0x8, URZ ;  /* 0x0000000805077890 */ /* 0x000fce000fffe0ff */
[----:B------:R-:W-:Y:S05]  /*3120*/  BRA.U !UP1, `(.L_x_57) ;  /* 0x00000001099c7547 */ /* 0x000fea000b800000 */
[----:B------:R-:W-:Y:S01]  /*3130*/  ELECT P0, URZ, PT ;  /* 0x0000000000ff782f */ /* 0x000fe20003800000 */
[----:B------:R-:W-:-:S12]  /*3140*/  BSSY B0, `(.L_x_57) ;  /* 0x0000025000007945 */ /* 0x000fd80003800000 */
[----:B------:R-:W-:Y:S05]  /*3150*/  @!P0 BRA `(.L_x_58) ;  /* 0x00000000008c8947 */ /* 0x000fea0003800000 */
[----:B------:R-:W-:-:S05]  /*3160*/  UMOV UR4, 0x10 ;  /* 0x0000001000047882 */ /* 0x000fca0000000000 */
[----:B------:R-:W-:Y:S04]  /*3170*/  DEPBAR.LE SB1, 0x36 ;  /* 0x00009d800000791a */ /* 0x000fe80000000000 */
[----:B------:R-:W1:Y:S02]  /*3180*/  UTCATOMSWS.2CTA.FIND_AND_SET.ALIGN UP0, UR4, UR4 ;  /* 0x00000004000475e3 */ /* 0x000e640008200800 */
[----:B-1----:R-:W-:Y:S01]  /*3190*/  MOV R10, UR4 ;  /* 0x00000004000a7c02 */ /* 0x002fe20008000f00 */
[----:B------:R-:W-:Y:S06]  /*31a0*/  BRA.U UP0, `(.L_x_59) ;  /* 0x0000000100187547 */ /* 0x000fec000b800000 */
.L_x_60:
[----:B------:R-:W-:Y:S05]  /*31b0*/  NANOSLEEP 0x64 ;  /* 0x000000640000795d */ /* 0x000fea0003800000 */
[----:B------:R-:W-:-:S05]  /*31c0*/  UMOV UR4, 0x10 ;  /* 0x0000001000047882 */ /* 0x000fca0000000000 */
[----:B------:R-:W-:Y:S04]  /*31d0*/  DEPBAR.LE SB1, 0x36 ;  /* 0x00009d800000791a */ /* 0x000fe80000000000 */
[----:B------:R-:W1:Y:S02]  /*31e0*/  UTCATOMSWS.2CTA.FIND_AND_SET.ALIGN UP0, UR4, UR4 ;  /* 0x00000004000475e3 */ /* 0x000e640008200800 */
[----:B-1----:R-:W-:Y:S01]  /*31f0*/  MOV R10, UR4 ;  /* 0x00000004000a7c02 */ /* 0x002fe20008000f00 */
[----:B------:R-:W-:Y:S05]  /*3200*/  BRA.U !UP0, `(.L_x_60) ;  /* 0xfffffffd08e87547 */ /* 0x000fea000b83ffff */
.L_x_59:
[----:B------:R-:W1:Y:S01]  /*3210*/  LDS R6, [UR5+0x10] ;  /* 0x00001005ff067984 */ /* 0x000e620008000800 */
[----:B------:R-:W-:Y:S01]  /*3220*/  IMAD.U32 R0, RZ, RZ, UR6 ;  /* 0x00000006ff007e24 */ /* 0x000fe2000f8e00ff */
[----:B------:R-:W-:-:S03]  /*3230*/  MOV R4, UR34 ;  /* 0x0000002200047c02 */ /* 0x000fc60008000f00 */
[----:B------:R-:W-:Y:S01]  /*3240*/  VIADD R0, R0, 0x140 ;  /* 0x0000014000007836 */ /* 0x000fe20000000000 */
[----:B-1----:R-:W-:-:S04]  /*3250*/  SHF.L.U32 R6, R6, 0x1f, RZ ;  /* 0x0000001f06067819 */ /* 0x002fc800000006ff */
[----:B------:R-:W1:Y:S02]  /*3260*/  SYNCS.PHASECHK.TRANS64.TRYWAIT P0, [UR5+0x8], R6 ;  /* 0x00000806ff0075a7 */ /* 0x000e640008001105 */
[----:B-1----:R-:W-:Y:S05]  /*3270*/  @P0 BRA `(.L_x_61) ;  /* 0x0000000000080947 */ /* 0x002fea0003800000 */
[----:B------:R-:W1:Y:S02]  /*3280*/  SYNCS.PHASECHK.TRANS64.TRYWAIT P0, [UR5+0x8], R6 ;  /* 0x00000806ff0075a7 */ /* 0x000e640008001105 */
[----:B-1----:R-:W-:Y:S05]  /*3290*/  @!P0 BRA `(.L_x_62) ;  /* 0x0000005c00908947 */ /* 0x002fea0003800000 */
.L_x_61:
[----:B------:R-:W-:Y:S01]  /*32a0*/  PRMT R4, R4, 0x654, R0 ;  /* 0x0000065404047816 */ /* 0x000fe20000000000 */
[----:B------:R-:W-:Y:S01]  /*32b0*/  HFMA2 R0, -RZ, RZ, 0, 5.9604644775390625e-08 ;  /* 0x00000001ff007431 */ /* 0x000fe200000001ff */
[----:B------:R-:W-:Y:S01]  /*32c0*/  UPRMT UR4, UR34, 0x654, UR7 ;  /* 0x0000065422047896 */ /* 0x000fe20008000007 */
[----:B------:R-:W-:Y:S02]  /*32d0*/  IMAD.MOV.U32 R8, RZ, RZ, 0xffff ;  /* 0x0000ffffff087424 */ /* 0x000fe400078e00ff */
[----:B-1----:R-:W-:Y:S02]  /*32e0*/  IMAD.MOV.U32 R6, RZ, RZ, 0x4 ;  /* 0x00000004ff067424 */ /* 0x002fe400078e00ff */
[----:B------:R-:W-:Y:S01]  /*32f0*/  IMAD.SHL.U32 R9, R10, 0x20, RZ ;  /* 0x000000200a097824 */ /* 0x000fe200078e00ff */
[----:B------:R-:W-:Y:S02]  /*3300*/  MOV R5, UR4 ;  /* 0x0000000400057c02 */ /* 0x000fe40008000f00 */
[-C--:B------:R-:W-:Y:S01]  /*3310*/  SHF.L.U32 R8, R8, R10.reuse, RZ ;  /* 0x0000000a08087219 */ /* 0x080fe200000006ff */
[----:B------:R1:W-:Y:S01]  /*3320*/  SYNCS.ARRIVE.TRANS64.RED RZ, [UR4], R6 ;  /* 0x00000006ffff79a7 */ /* 0x0003e20008000404 */
[----:B------:R-:W-:Y:S01]  /*3330*/  SHF.L.U32 R7, R0, R10, RZ ;  /* 0x0000000a00077219 */ /* 0x000fe200000006ff */
[----:B------:R1:W-:Y:S04]  /*3340*/  STS [UR6+0x140], R9 ;  /* 0x00014009ff007988 */ /* 0x0003e80008000806 */
[----:B------:R1:W-:Y:S04]  /*3350*/  STAS [R4.64], R10 ;  /* 0x0000000a04007dbd */ /* 0x0003e8000c0008ff */
[----:B------:R1:W-:Y:S04]  /*3360*/  ATOMS.OR RZ, [UR5+0x14], R8 ;  /* 0x00001408ffff798c */ /* 0x0003e8000b000005 */
[----:B------:R1:W-:Y:S04]  /*3370*/  ATOMS.OR RZ, [UR5+0x18], R7 ;  /* 0x00001807ffff798c */ /* 0x0003e8000b000005 */
[----:B------:R1:W-:Y:S02]  /*3380*/  ATOMS.XOR RZ, [UR5+0x10], R0 ;  /* 0x00001000ffff798c */ /* 0x0003e4000b800005 */
.L_x_58:
[----:B------:R-:W-:Y:S05]  /*3390*/  BSYNC B0 ;  /* 0x0000000000007941 */ /* 0x000fea0003800000 */
.L_x_57:
[----:B------:R-:W-:Y:S05]  /*33a0*/  BRA.U UP1, `(.L_x_63) ;  /* 0x00000001016c7547 */ /* 0x000fea000b800000 */
[----:B------:R-:W-:-:S03]  /*33b0*/  UMOV UR4, 0xffffffff ;  /* 0xffffffff00047882 */ /* 0x000fc60000000000 */
[----:B------:R-:W-:Y:S05]  /*33c0*/  BRA.DIV UR4, `(.L_x_64) ;  /* 0x0000005e045c7947 */ /* 0x000fea000b800000 */
[----:B------:R-:W-:-:S13]  /*33d0*/  ELECT P6, URZ, PT ;  /* 0x0000000000ff782f */ /* 0x000fda00038c0000 */
.L_x_166:
[----:B------:R-:W-:Y:S05]  /*33e0*/  @!P6 BRA `(.L_x_63) ;  /* 0x00000000005ce947 */ /* 0x000fea0003800000 */
[----:B-1----:R-:W1:Y:S02]  /*33f0*/  LDS R4, [UR5+0x10] ;  /* 0x00001005ff047984 */ /* 0x002e640008000800 */
[----:B-1----:R-:W-:-:S04]  /*3400*/  SHF.L.U32 R4, R4, 0x1f, RZ ;  /* 0x0000001f04047819 */ /* 0x002fc800000006ff */
[----:B------:R-:W1:Y:S02]  /*3410*/  SYNCS.PHASECHK.TRANS64.TRYWAIT P0, [UR5+0x8], R4 ;  /* 0x00000804ff0075a7 */ /* 0x000e640008001105 */
[----:B-1----:R-:W-:Y:S05]  /*3420*/  @P0 BRA `(.L_x_65) ;  /* 0x0000000000080947 */ /* 0x002fea0003800000 */
[----:B------:R-:W1:Y:S02]  /*3430*/  SYNCS.PHASECHK.TRANS64.TRYWAIT P0, [UR5+0x8], R4 ;  /* 0x00000804ff0075a7 */ /* 0x000e640008001105 */
[----:B-1----:R-:W-:Y:S05]  /*3440*/  @!P0 BRA `(.L_x_66) ;  /* 0x0000005c005c8947 */ /* 0x002fea0003800000 */
.L_x_65:
[----:B------:R-:W2:Y:S01]  /*3450*/  LDS R6, [UR6+0x140] ;  /* 0x00014006ff067984 */ /* 0x000ea20008000800 */
[----:B-1----:R-:W-:Y:S02]  /*3460*/  HFMA2 R0, -RZ, RZ, 0, 5.9604644775390625e-08 ;  /* 0x00000001ff007431 */ /* 0x002fe400000001ff */
[----:B------:R-:W-:Y:S01]  /*3470*/  IMAD.MOV.U32 R4, RZ, RZ, 0xffff ;  /* 0x0000ffffff047424 */ /* 0x000fe200078e00ff */
[----:B------:R-:W-:Y:S01]  /*3480*/  UPRMT UR4, UR34, 0x654, UR7 ;  /* 0x0000065422047896 */ /* 0x000fe20008000007 */
[----:B--2---:R-:W-:-:S03]  /*3490*/  IMAD.SHL.U32 R5, R6, 0x20, RZ ;  /* 0x0000002006057824 */ /* 0x004fc600078e00ff */
[-C--:B------:R-:W-:Y:S02]  /*34a0*/  SHF.L.U32 R4, R4, R6.reuse, RZ ;  /* 0x0000000604047219 */ /* 0x080fe400000006ff */
[----:B------:R-:W-:Y:S01]  /*34b0*/  SHF.L.U32 R6, R0, R6, RZ ;  /* 0x0000000600067219 */ /* 0x000fe200000006ff */
[----:B------:R2:W-:Y:S04]  /*34c0*/  STS [UR6+0x140], R5 ;  /* 0x00014005ff007988 */ /* 0x0005e80008000806 */
[----:B------:R2:W-:Y:S04]  /*34d0*/  ATOMS.OR RZ, [UR5+0x14], R4 ;  /* 0x00001404ffff798c */ /* 0x0005e8000b000005 */
[----:B------:R2:W-:Y:S01]  /*34e0*/  ATOMS.OR RZ, [UR5+0x18], R6 ;  /* 0x00001806ffff798c */ /* 0x0005e2000b000005 */
[----:B------:R-:W-:Y:S03]  /*34f0*/  SYNCS.ARRIVE.TRANS64.RED.A1T0 RZ, [UR4], RZ ;  /* 0x000000ffffff79a7 */ /* 0x000fe60008100404 */
[----:B------:R2:W-:Y:S01]  /*3500*/  ATOMS.XOR RZ, [UR5+0x10], R0 ;  /* 0x00001000ffff798c */ /* 0x0005e2000b800005 */
[----:B------:R-:W-:Y:S05]  /*3510*/  BRA `(.L_x_63) ;  /* 0x0000000000107947 */ /* 0x000fea0003800000 */
.L_x_56:
[----:B------:R-:W-:Y:S02]  /*3520*/  MOV R0, 0xffffffff ;  /* 0xffffffff00007802 */ /* 0x000fe40000000f00 */
[----:B------:R-:W-:-:S03]  /*3530*/  MOV R4, 0x3560 ;  /* 0x0000356000047802 */ /* 0x000fc60000000f00 */
[----:B------:R1:W-:Y:S04]  /*3540*/  STS [UR6+0x140], R0 ;  /* 0x00014000ff007988 */ /* 0x0003e80008000806 */
[----:B-1---5:R-:W-:Y:S05]  /*3550*/  CALL.REL.NOINC `($__internal_1_$__cuda_sm10x_tcgen05_guardrail_trap_phase_invalid_during_alloc) ;  /* 0x0000006400307944 */ /* 0x022fea0003c00000 */
.L_x_63:
[----:B------:R-:W-:Y:S05]  /*3560*/  WARPSYNC.ALL ;  /* 0x0000000000007948 */ /* 0x000fea0003800000 */
[----:B------:R-:W3:Y:S01]  /*3570*/  S2UR UR4, SR_CgaCtaId ;  /* 0x00000000000479c3 */ /* 0x000ee20000008800 */
[----:B------:R-:W-:Y:S01]  /*3580*/  UMOV UR17, 0x400 ;  /* 0x0000040000117882 */ /* 0x000fe20000000000 */
[----:B------:R-:W-:-:S06]  /*3590*/  NOP ;  /* 0x0000000000007918 */ /* 0x000fcc0000000000 */
[----:B------:R-:W-:Y:S06]  /*35a0*/  BAR.ARV 0x6, 0xa0 ;  /* 0x0182800000007b1d */ /* 0x000fec0000002000 */
[----:B------:R-:W4:Y:S01]  /*35b0*/  LDCU UR6, c[0x0][0x38c] ;  /* 0x00007180ff0677ac */ /* 0x000f220008000800 */
[----:B------:R-:W-:Y:S01]  /*35c0*/  LOP3.LUT R3, R3, 0xffff, RZ, 0xc0, !PT ;  /* 0x0000ffff03037812 */ /* 0x000fe200078ec0ff */
[----:B-1----:R-:W-:Y:S01]  /*35d0*/  IMAD.MOV.U32 R9, RZ, RZ, 0x1 ;  /* 0x00000001ff097424 */ /* 0x002fe200078e00ff */
[----:B------:R-:W-:Y:S01]  /*35e0*/  LOP3.LUT R2, R2, 0xffff, RZ, 0xc0, !PT ;  /* 0x0000ffff02027812 */ /* 0x000fe200078ec0ff */
[----:B------:R-:W-:Y:S01]  /*35f0*/  IMAD.MOV.U32 R8, RZ, RZ, RZ ;  /* 0x000000ffff087224 */ /* 0x000fe200078e00ff */
[----:B------:R-:W-:Y:S01]  /*3600*/  R2UR UR20, R3 ;  /* 0x00000000031472ca */ /* 0x000fe200000e0000 */
[----:B------:R-:W-:Y:S01]  /*3610*/  UMOV UR24, URZ ;  /* 0x000000ff00187c82 */ /* 0x000fe20008000000 */
[----:B------:R-:W-:-:S02]  /*3620*/  R2UR UR30, R2 ;  /* 0x00000000021e72ca */ /* 0x000fc400000e0000 */
[----:B------:R-:W-:Y:S01]  /*3630*/  CS2R R2, SRZ ;  /* 0x0000000000027805 */ /* 0x000fe2000001ff00 */
[----:B------:R-:W-:Y:S01]  /*3640*/  UMOV UR15, URZ ;  /* 0x000000ff000f7c82 */ /* 0x000fe20008000000 */
[----:B---3--:R-:W-:Y:S01]  /*3650*/  ULEA UR17, UR4, UR17, 0x18 ;  /* 0x0000001104117291 */ /* 0x008fe2000f8ec0ff */
[----:B------:R-:W-:Y:S01]  /*3660*/  UMOV UR14, URZ ;  /* 0x000000ff000e7c82 */ /* 0x000fe20008000000 */
[----:B------:R-:W-:Y:S02]  /*3670*/  UISETP.NE.AND UP3, UPT, UR33, URZ, UPT ;  /* 0x000000ff2100728c */ /* 0x000fe4000bf65270 */
[----:B------:R-:W-:Y:S02]  /*3680*/  UIADD3 UR5, UPT, UPT, UR17, 0x4300, URZ ;  /* 0x0000430011057890 */ /* 0x000fe4000fffe0ff */
[----:B------:R-:W-:-:S03]  /*3690*/  UIADD3 UR4, UPT, UPT, UR17, 0x8300, URZ ;  /* 0x0000830011047890 */ /* 0x000fc6000fffe0ff */
[----:B--2---:R-:W1:Y:S01]  /*36a0*/  LDS R0, [UR17+0x140] ;  /* 0x00014011ff007984 */ /* 0x004e620008000800 */
[----:B----4-:R-:W-:Y:S02]  /*36b0*/  UIADD3 UR6, UPT, UPT, UR6, 0x1f, URZ ;  /* 0x0000001f06067890 */ /* 0x010fe4000fffe0ff */
[----:B------:R-:W-:Y:S02]  /*36c0*/  USHF.R.U32.HI UR5, URZ, 0x4, UR5 ;  /* 0x00000004ff057899 */ /* 0x000fe40008011605 */
[----:B------:R-:W-:Y:S02]  /*36d0*/  USHF.R.S32.HI UR25, URZ, 0x1f, UR6 ;  /* 0x0000001fff197899 */ /* 0x000fe40008011406 */
[----:B------:R-:W-:Y:S02]  /*36e0*/  USHF.R.U32.HI UR4, URZ, 0x4, UR4 ;  /* 0x00000004ff047899 */ /* 0x000fe40008011604 */
[----:B------:R-:W-:Y:S02]  /*36f0*/  ULEA.HI UR25, UR25, UR6, URZ, 0x5 ;  /* 0x0000000619197291 */ /* 0x000fe4000f8f28ff */
[----:B------:R-:W-:-:S02]  /*3700*/  ULOP3.LUT UR5, UR5, 0x3fff, URZ, 0xc0, !UPT ;  /* 0x00003fff05057892 */ /* 0x000fc4000f8ec0ff */
[----:B------:R-:W-:Y:S02]  /*3710*/  USHF.R.S32.HI UR25, URZ, 0x5, UR25 ;  /* 0x00000005ff197899 */ /* 0x000fe40008011419 */
[----:B------:R-:W-:Y:S02]  /*3720*/  ULOP3.LUT UR22, UR4, 0x3fff, URZ, 0xc0, !UPT ;  /* 0x00003fff04167892 */ /* 0x000fe4000f8ec0ff */
[----:B------:R-:W-:Y:S02]  /*3730*/  UISETP.LT.AND UP0, UPT, UR25, 0x1, UPT ;  /* 0x000000011900788c */ /* 0x000fe4000bf01270 */
[----:B------:R-:W-:Y:S02]  /*3740*/  ULOP3.LUT UR21, UR5, 0x10000, URZ, 0xfc, !UPT ;  /* 0x0001000005157892 */ /* 0x000fe4000f8efcff */
[----:B------:R-:W-:Y:S02]  /*3750*/  ULOP3.LUT UR22, UR22, 0x10000, URZ, 0xfc, !UPT ;  /* 0x0001000016167892 */ /* 0x000fe4000f8efcff */
[----:B------:R-:W-:Y:S01]  /*3760*/  USEL UR31, UR25, 0x1, !UP0 ;  /* 0x00000001191f7887 */ /* 0x000fe2000c000000 */
[----:B------:R-:W-:Y:S01]  /*3770*/  UMOV UR28, 0x0 ;  /* 0x00000000001c7882 */ /* 0x000fe20000000000 */
[----:B------:R-:W-:Y:S01]  /*3780*/  UMOV UR29, 0x8200490 ;  /* 0x08200490001d7882 */ /* 0x000fe20000000000 */
[----:B------:R-:W-:Y:S01]  /*3790*/  UMOV UR26, 0x0 ;  /* 0x00000000001a7882 */ /* 0x000fe20000000000 */
[----:B------:R-:W-:Y:S01]  /*37a0*/  UMOV UR27, 0x8200490 ;  /* 0x08200490001b7882 */ /* 0x000fe20000000000 */
[----:B-1----:R-:W-:-:S15]  /*37b0*/  R2UR UR32, R0 ;  /* 0x00000000002072ca */ /* 0x002fde00000e0000 */
.L_x_74:
[C---:B------:R-:W-:Y:S02]  /*37c0*/  LEA R0, R8.reuse, UR17, 0x3 ;  /* 0x0000001108007c11 */ /* 0x040fe4000f8e18ff */
[----:B------:R-:W-:Y:S02]  /*37d0*/  SHF.L.U32 R4, R3, 0x1f, RZ ;  /* 0x0000001f03047819 */ /* 0x000fe400000006ff */
[----:B------:R-:W-:Y:S02]  /*37e0*/  LEA R5, R8, UR17, 0x4 ;  /* 0x0000001108057c11 */ /* 0x000fe4000f8e20ff */
[----:B------:R-:W1:Y:S02]  /*37f0*/  SYNCS.PHASECHK.TRANS64.TRYWAIT P0, [R0+URZ+0x90], R4 ;  /* 0x00009004000075a7 */ /* 0x000e6400080011ff */
[----:B-1-3--:R-:W-:Y:S05]  /*3800*/  @!P0 BRA `(.L_x_67) ;  /* 0x0000005800848947 */ /* 0x00afea0003800000 */
.L_x_167:
[----:B-1----:R-:W1:Y:S01]  /*3810*/  LDS.128 R4, [R5+0x120] ;  /* 0x0001200005047984 */ /* 0x002e620000000c00 */
[----:B------:R-:W-:Y:S02]  /*3820*/  VIADD R0, R0, 0xa0 ;  /* 0x000000a000007836 */ /* 0x000fe40000000000 */
[----:B------:R-:W-:Y:S01]  /*3830*/  VIADD R8, R8, 0x1 ;  /* 0x0000000108087836 */ /* 0x000fe20000000000 */
[----:B------:R-:W-:Y:S01]  /*3840*/  @!PT LDS RZ, [RZ] ;  /* 0x00000000fffff984 */ /* 0x000fe20000000800 */
[----:B------:R-:W-:Y:S01]  /*3850*/  @!PT LDS RZ, [RZ] ;  /* 0x00000000fffff984 */ /* 0x000fe20000000800 */
[----:B------:R-:W-:Y:S01]  /*3860*/  @!PT LDS RZ, [RZ] ;  /* 0x00000000fffff984 */ /* 0x000fe20000000800 */
[----:B------:R-:W-:Y:S01]  /*3870*/  @!PT LDS RZ, [RZ] ;  /* 0x00000000fffff984 */ /* 0x000fe20000000800 */
[----:B------:R2:W-:Y:S06]  /*3880*/  MEMBAR.ALL.CTA ;  /* 0x0000000000007992 */ /* 0x0005ec0000008000 */
[----:B--2---:R-:W2:Y:S01]  /*3890*/  FENCE.VIEW.ASYNC.S ;  /* 0x00000000000073c6 */ /* 0x004ea20000000000 */
[----:B------:R-:W-:-:S04]  /*38a0*/  PRMT R0, RZ, 0x654, R0 ;  /* 0x00000654ff007816 */ /* 0x000fc80000000000 */
[----:B--2---:R2:W-:Y:S01]  /*38b0*/  SYNCS.ARRIVE.TRANS64.RED.A1T0 RZ, [R0+URZ], RZ ;  /* 0x000000ff00ff79a7 */ /* 0x0045e200081004ff */
[----:B-1----:R-:W-:Y:S01]  /*38c0*/  LOP3.LUT P1, RZ, R6, 0x1, RZ, 0xc0, !PT ;  /* 0x0000000106ff7812 */ /* 0x002fe2000782c0ff */
[----:B--2---:R-:W-:-:S12]  /*38d0*/  BRA.U UP3, `(.L_x_68) ;  /* 0x0000000103e07547 */ /* 0x004fd8000b800000 */
[----:B------:R-:W1:Y:S01]  /*38e0*/  LDCU UR4, c[0x0][0x38c] ;  /* 0x00007180ff0477ac */ /* 0x000e620008000800 */
[----:B------:R-:W-:Y:S02]  /*38f0*/  PLOP3.LUT P2, PT, PT, PT, PT, 0x80, 0x8 ;  /* 0x000000000008781c */ /* 0x000fe40003f4f070 */
[----:B------:R-:W-:Y:S01]  /*3900*/  SHF.L.U32 R4, R9, 0x1f, RZ ;  /* 0x0000001f09047819 */ /* 0x000fe200000006ff */
[----:B------:R-:W-:Y:S02]  /*3910*/  ULEA UR23, UR24, UR17, 0x3 ;  /* 0x0000001118177291 */ /* 0x000fe4000f8e18ff */
[----:B------:R-:W-:Y:S02]  /*3920*/  ULEA UR18, UR24, UR32, 0x6 ;  /* 0x0000002018127291 */ /* 0x000fe4000f8e30ff */
[----:B-1----:R-:W-:-:S06]  /*3930*/  UISETP.GE.AND UP0, UPT, UR4, 0x1, UPT ;  /* 0x000000010400788c */ /* 0x002fcc000bf06270 */
[----:B------:R-:W-:-:S05]  /*3940*/  PLOP3.LUT P0, PT, PT, PT, UP0, 0x80, 0x8 ;  /* 0x000000000008781c */ /* 0x000fca0003f0f008 */
[----:B------:R-:W-:-:S08]  /*3950*/  @UP0 ULEA UR4, UR15, UR17, 0x3 ;  /* 0x000000110f040291 */ /* 0x000fd0000f8e18ff */
[----:B------:R-:W-:-:S04]  /*3960*/  @P0 SHF.L.U32 R0, R2, 0x1f, RZ ;  /* 0x0000001f02000819 */ /* 0x000fc800000006ff */
[----:B------:R1:W2:Y:S01]  /*3970*/  @P0 SYNCS.PHASECHK.TRANS64.TRYWAIT P2, [UR4], R0 ;  /* 0x00000000ff0005a7 */ /* 0x0002a20008041104 */
[----:B------:R-:W3:Y:S02]  /*3980*/  SYNCS.PHASECHK.TRANS64.TRYWAIT P0, [UR23+0xd0], R4 ;  /* 0x0000d004ff0075a7 */ /* 0x000ee40008001117 */
[----:B-123--:R-:W-:Y:S05]  /*3990*/  @!P0 BRA `(.L_x_69) ;  /* 0x0000005800348947 */ /* 0x00efea0003800000 */
.L_x_169:
[----:B------:R-:W-:Y:S01]  /*39a0*/  UMOV UR19, UR14 ;  /* 0x0000000e00137c82 */ /* 0x000fe20008000000 */
[----:B------:R-:W-:Y:S05]  /*39b0*/  BRA.U !UP0, `(.L_x_70) ;  /* 0x0000000108987547 */ /* 0x000fea000b800000 */
[----:B------:R-:W-:Y:S02]  /*39c0*/  UIADD3 UR19, UPT, UPT, UR31, UR14, URZ ;  /* 0x0000000e1f137290 */ /* 0x000fe4000fffe0ff */
[----:B------:R-:W-:Y:S01]  /*39d0*/  UPLOP3.LUT UP2, UPT, UPT, UPT, UPT, 0x40, 0x4 ;  /* 0x000000000004789c */ /* 0x000fe20003f4e870 */
[----:B------:R-:W-:Y:S01]  /*39e0*/  UMOV UR16, UR25 ;  /* 0x0000001900107c82 */ /* 0x000fe20008000000 */
[----:B------:R-:W-:-:S09]  /*39f0*/  UMOV UR6, UR15 ;  /* 0x0000000f00067c82 */ /* 0x000fd20008000000 */
.L_x_73:
[----:B--2---:R-:W-:Y:S01]  /*3a00*/  ULEA UR5, UR6, UR17, 0x3 ;  /* 0x0000001106057291 */ /* 0x004fe2000f8e18ff */
[----:B---3--:R-:W-:Y:S11]  /*3a10*/  @P2 BRA `(.L_x_71) ;  /* 0x00000000000c2947 */ /* 0x008ff60003800000 */
[----:B-1----:R-:W-:Y:S04]  /*3a20*/  SHF.L.U32 R4, R2, 0x1f, RZ ;  /* 0x0000001f02047819 */ /* 0x002fe800000006ff */
[----:B------:R-:W1:Y:S02]  /*3a30*/  SYNCS.PHASECHK.TRANS64.TRYWAIT P0, [UR5], R4 ;  /* 0x00000004ff0075a7 */ /* 0x000e640008001105 */
[----:B-1----:R-:W-:Y:S05]  /*3a40*/  @!P0 BRA `(.L_x_72) ;  /* 0x0000005800208947 */ /* 0x002fea0003800000 */
.L_x_71:
[----:B------:R-:W-:Y:S01]  /*3a50*/  UISETP.NE.AND UP0, UPT, UR16, 0x1, UPT ;  /* 0x000000011000788c */ /* 0x000fe2000bf05270 */
[----:B------:R-:W-:Y:S01]  /*3a60*/  PLOP3.LUT P2, PT, PT, PT, PT, 0x80, 0x8 ;  /* 0x000000000008781c */ /* 0x000fe20003f4f070 */
[----:B------:R-:W-:Y:S02]  /*3a70*/  UIADD3 UR4, UPT, UPT, UR6, 0x1, URZ ;  /* 0x0000000106047890 */ /* 0x000fe4000fffe0ff */
[----:B------:R-:W-:Y:S02]  /*3a80*/  ULEA UR12, UR6, UR22, 0x8 ;  /* 0x00000016060c7291 */ /* 0x000fe4000f8e40ff */
[----:B------:R-:W-:Y:S01]  /*3a90*/  UISETP.NE.AND UP1, UPT, UR4, 0x4, UPT ;  /* 0x000000040400788c */ /* 0x000fe2000bf25270 */
[----:B------:R-:W-:Y:S01]  /*3aa0*/  PLOP3.LUT P0, PT, PT, PT, UP0, 0x80, 0x8 ;  /* 0x000000000008781c */ /* 0x000fe20003f0f008 */
[----:B------:R-:W-:Y:S02]  /*3ab0*/  UIADD3 UR10, UPT, UPT, UR12, 0x2, URZ ;  /* 0x000000020c0a7890 */ /* 0x000fe4000fffe0ff */
[----:B------:R-:W-:Y:S02]  /*3ac0*/  USEL UR7, URZ, 0x1, UP1 ;  /* 0x00000001ff077887 */ /* 0x000fe40008800000 */
[----:B------:R-:W-:Y:S02]  /*3ad0*/  USEL UR15, UR4, URZ, UP1 ;  /* 0x000000ff040f7287 */ /* 0x000fe40008800000 */
[----:B------:R-:W-:Y:S02]  /*3ae0*/  UIADD3 UR14, UPT, UPT, UR14, 0x1, URZ ;  /* 0x000000010e0e7890 */ /* 0x000fe4000fffe0ff */
[----:B------:R-:W-:Y:S01]  /*3af0*/  @UP0 ULEA UR4, UR15, UR17, 0x3 ;  /* 0x000000110f040291 */ /* 0x000fe2000f8e18ff */
[----:B------:R-:W-:Y:S01]  /*3b00*/  LOP3.LUT R2, R2, UR7, RZ, 0x3c, !PT ;  /* 0x0000000702027c12 */ /* 0x000fe2000f8e3cff */
[----:B------:R-:W-:Y:S01]  /*3b10*/  UIADD3 UR7, UPT, UPT, UR5, 0x20, URZ ;  /* 0x0000002005077890 */ /* 0x000fe2000fffe0ff */
[----:B------:R-:W-:Y:S02]  /*3b20*/  UMOV UR13, 0x80004020 ;  /* 0x80004020000d7882 */ /* 0x000fe40000000000 */
[----:B-1----:R-:W-:Y:S01]  /*3b30*/  @P0 SHF.L.U32 R0, R2, 0x1f, RZ ;  /* 0x0000001f02000819 */ /* 0x002fe200000006ff */
[----:B------:R-:W-:Y:S01]  /*3b40*/  UMOV UR5, 0x80004020 ;  /* 0x8000402000057882 */ /* 0x000fe20000000000 */
[----:B------:R-:W-:Y:S01]  /*3b50*/  UMOV UR11, 0x80004020 ;  /* 0x80004020000b7882 */ /* 0x000fe20000000000 */
[----:B------:R-:W-:Y:S01]  /*3b60*/  UMOV UR9, 0x80004020 ;  /* 0x8000402000097882 */ /* 0x000fe20000000000 */
[----:B------:R2:W3:Y:S01]  /*3b70*/  @P0 SYNCS.PHASECHK.TRANS64.TRYWAIT P2, [UR4], R0 ;  /* 0x00000000ff0005a7 */ /* 0x0004e20008041104 */
[----:B------:R-:W-:Y:S02]  /*3b80*/  ULEA UR4, UR6, UR21, 0x8 ;  /* 0x0000001506047291 */ /* 0x000fe4000f8e40ff */
[----:B------:R-:W-:Y:S02]  /*3b90*/  UISETP.NE.AND UP0, UPT, UR14, UR19, UPT ;  /* 0x000000130e00728c */ /* 0x000fe4000bf05270 */
[----:B------:R-:W-:Y:S02]  /*3ba0*/  UIADD3 UR8, UPT, UPT, UR4, 0x2, URZ ;  /* 0x0000000204087890 */ /* 0x000fe4000fffe0ff */
[----:B------:R-:W-:Y:S01]  /*3bb0*/  UIADD3 UR16, UPT, UPT, UR16, -0x1, URZ ;  /* 0xffffffff10107890 */ /* 0x000fe2000fffe0ff */
[----:B------:R-:W-:Y:S02]  /*3bc0*/  UMOV UR6, UR15 ;  /* 0x0000000f00067c82 */ /* 0x000fe40008000000 */
[----:B------:R2:W-:Y:S01]  /*3bd0*/  UTCHMMA.2CTA gdesc[UR4], gdesc[UR12], tmem[UR18], tmem[UR28], idesc[UR29], UP2 ;  /* 0x00ff1c0c040075ea */ /* 0x0005e20009200012 */
[----:B------:R-:W-:Y:S03]  /*3be0*/  UPLOP3.LUT UP2, UPT, UPT, UPT, UPT, 0x80, 0x8 ;  /* 0x000000000008789c */ /* 0x000fe60003f4f070 */
[----:B------:R2:W-:Y:S01]  /*3bf0*/  UTCHMMA.2CTA gdesc[UR8], gdesc[UR10], tmem[UR18], tmem[UR26], idesc[UR27], UPT ;  /* 0x00ff1a0a080075ea */ /* 0x0005e2000ba00012 */
[----:B------:R2:W-:Y:S01]  /*3c00*/  UTCBAR.2CTA.MULTICAST [UR7], URZ, UR20 ;  /* 0x000000ff070073e9 */ /* 0x0005e20008200814 */
[----:B------:R-:W-:Y:S06]  /*3c10*/  BRA.U UP0, `(.L_x_73) ;  /* 0xfffffffd00787547 */ /* 0x000fec000b83ffff */
.L_x_70:
[----:B--2---:R-:W-:Y:S01]  /*3c20*/  UIADD3 UR4, UPT, UPT, UR23, 0xb0, URZ ;  /* 0x000000b017047890 */ /* 0x004fe2000fffe0ff */
[----:B------:R-:W-:-:S08]  /*3c30*/  UMOV UR14, UR19 ;  /* 0x00000013000e7c82 */ /* 0x000fd00008000000 */
[----:B------:R2:W-:Y:S01]  /*3c40*/  UTCBAR.2CTA.MULTICAST [UR4], URZ, UR30 ;  /* 0x000000ff040073e9 */ /* 0x0005e2000820081e */
[----:B------:R-:W-:Y:S02]  /*3c50*/  NOP ;  /* 0x0000000000007918 */ /* 0x000fe40000000000 */
.L_x_68:
[----:B--2---:R-:W-:Y:S01]  /*3c60*/  UIADD3 UR4, UPT, UPT, UR24, 0x1, URZ ;  /* 0x0000000118047890 */ /* 0x004fe2000fffe0ff */
[----:B------:R-:W-:-:S03]  /*3c70*/  ISETP.NE.AND P0, PT, R8, 0x2, PT ;  /* 0x000000020800780c */ /* 0x000fc60003f05270 */
[----:B------:R-:W-:Y:S01]  /*3c80*/  UISETP.NE.AND UP0, UPT, UR4, 0x4, UPT ;  /* 0x000000040400788c */ /* 0x000fe2000bf05270 */
[----:B-1----:R-:W-:Y:S02]  /*3c90*/  SEL R0, RZ, 0x1, P0 ;  /* 0x00000001ff007807 */ /* 0x002fe40000000000 */
[----:B------:R-:W-:Y:S01]  /*3ca0*/  SEL R8, R8, RZ, P0 ;  /* 0x000000ff08087207 */ /* 0x000fe20000000000 */
[----:B------:R-:W-:Y:S01]  /*3cb0*/  USEL UR5, URZ, 0x1, UP0 ;  /* 0x00000001ff057887 */ /* 0x000fe20008000000 */
[----:B------:R-:W-:Y:S01]  /*3cc0*/  LOP3.LUT R3, R3, R0, RZ, 0x3c, !PT ;  /* 0x0000000003037212 */ /* 0x000fe200078e3cff */
[----:B------:R-:W-:-:S04]  /*3cd0*/  USEL UR24, UR4, URZ, UP0 ;  /* 0x000000ff04187287 */ /* 0x000fc80008000000 */
[----:B------:R-:W-:Y:S01]  /*3ce0*/  LOP3.LUT R9, R9, UR5, RZ, 0x3c, !PT ;  /* 0x0000000509097c12 */ /* 0x000fe2000f8e3cff */
[----:B------:R-:W-:Y:S07]  /*3cf0*/  @P1 BRA `(.L_x_74) ;  /* 0xfffffff800b01947 */ /* 0x000fee000383ffff */
[----:B------:R-:W1:Y:S01]  /*3d00*/  S2UR UR8, SR_CgaCtaId ;  /* 0x00000000000879c3 */ /* 0x000e620000008800 */
[----:B------:R-:W-:Y:S01]  /*3d10*/  ELECT P0, URZ, PT ;  /* 0x0000000000ff782f */ /* 0x000fe20003800000 */
[----:B------:R-:W-:Y:S01]  /*3d20*/  HFMA2 R0, -RZ, RZ, 0, 5.9604644775390625e-08 ;  /* 0x00000001ff007431 */ /* 0x000fe200000001ff */
[----:B------:R-:W-:-:S05]  /*3d30*/  UMOV UR4, 0x40 ;  /* 0x0000004000047882 */ /* 0x000fca0000000000 */
[----:B------:R-:W-:Y:S01]  /*3d40*/  UVIRTCOUNT.DEALLOC.SMPOOL 0x80 ;  /* 0x000000800000784c */ /* 0x000fe20000000000 */
[----:B------:R-:W-:Y:S02]  /*3d50*/  UISETP.NE.AND UP1, UPT, UR33, URZ, UPT ;  /* 0x000000ff2100728c */ /* 0x000fe4000bf25270 */
[----:B-1----:R-:W-:-:S09]  /*3d60*/  ULEA UR8, UR8, UR4, 0x18 ;  /* 0x0000000408087291 */ /* 0x002fd2000f8ec0ff */
[----:B------:R1:W-:Y:S01]  /*3d70*/  @P0 STS.U8 [UR8+0x1c], R0 ;  /* 0x00001c00ff000988 */ /* 0x0003e20008000008 */
[----:B------:R-:W-:Y:S05]  /*3d80*/  BRA.U UP1, `(.L_x_75) ;  /* 0x0000000101a07547 */ /* 0x000fea000b800000 */
[----:B------:R-:W-:Y:S01]  /*3d90*/  UIADD3 UR7, UPT, UPT, UR17, 0xd0, URZ ;  /* 0x000000d011077890 */ /* 0x000fe2000fffe0ff */
[----:B------:R-:W-:-:S03]  /*3da0*/  SHF.L.U32 R2, R9, 0x1f, RZ ;  /* 0x0000001f09027819 */ /* 0x000fc600000006ff */
[----:B------:R-:W-:-:S09]  /*3db0*/  ULEA UR4, UR24, UR7, 0x3 ;  /* 0x0000000718047291 */ /* 0x000fd2000f8e18ff */
[----:B------:R-:W2:Y:S02]  /*3dc0*/  SYNCS.PHASECHK.TRANS64.TRYWAIT P0, [UR4], R2 ;  /* 0x00000002ff0075a7 */ /* 0x000ea40008001104 */
[----:B--2---:R-:W-:Y:S05]  /*3dd0*/  @!P0 BRA `(.L_x_76) ;  /* 0x0000005400548947 */ /* 0x004fea0003800000 */
.L_x_172:
        /* <DEDUP_REMOVED lines=9> */
.L_x_174:
        /* <DEDUP_REMOVED lines=9> */
.L_x_176:
[----:B------:R-:W-:-:S04]  /*3f00*/  UIADD3 UR4, UPT, UPT, UR4, 0x1, URZ ;  /* 0x0000000104047890 */ /* 0x000fc8000fffe0ff */
[----:B------:R-:W-:-:S04]  /*3f10*/  UISETP.NE.AND UP0, UPT, UR4, 0x4, UPT ;  /* 0x000000040400788c */ /* 0x000fc8000bf05270 */
[----:B------:R-:W-:Y:S02]  /*3f20*/  USEL UR5, URZ, 0x1, UP0 ;  /* 0x00000001ff057887 */ /* 0x000fe40008000000 */
[----:B------:R-:W-:-:S04]  /*3f30*/  USEL UR4, UR4, URZ, UP0 ;  /* 0x000000ff04047287 */ /* 0x000fc80008000000 */
[----:B------:R-:W-:Y:S01]  /*3f40*/  ULEA UR4, UR4, UR7, 0x3 ;  /* 0x0000000704047291 */ /* 0x000fe2000f8e18ff */
[----:B------:R-:W-:-:S04]  /*3f50*/  LOP3.LUT R2, R2, UR5, RZ, 0x3c, !PT ;  /* 0x0000000502027c12 */ /* 0x000fc8000f8e3cff */
[----:B------:R-:W-:Y:S01]  /*3f60*/  SHF.L.U32 R2, R2, 0x1f, RZ ;  /* 0x0000001f02027819 */ /* 0x000fe200000006ff */
[----:B-1----:R-:W-:-:S04]  /*3f70*/  IMAD.U32 R0, RZ, RZ, UR4 ;  /* 0x00000004ff007e24 */ /* 0x002fc8000f8e00ff */
[----:B------:R1:W2:Y:S03]  /*3f80*/  SYNCS.PHASECHK.TRANS64.TRYWAIT P0, [R0+URZ], R2 ;  /* 0x00000002000075a7 */ /* 0x0002a600080011ff */
[----:B--2---:R-:W-:Y:S05]  /*3f90*/  @!P0 NANOSLEEP.SYNCS 0x989680 ;  /* 0x009896800000895d */ /* 0x004fea0003900000 */
[----:B------:R-:W2:Y:S02]  /*3fa0*/  @!P0 SYNCS.PHASECHK.TRANS64 P0, [R0+URZ], R2 ;  /* 0x00000002000085a7 */ /* 0x000ea400080010ff */
[----:B--2---:R-:W-:Y:S05]  /*3fb0*/  @P0 BRA `(.L_x_79) ;  /* 0x0000000000200947 */ /* 0x004fea0003800000 */
.L_x_80:
[----:B--2---:R2:W4:Y:S02]  /*3fc0*/  SYNCS.PHASECHK.TRANS64.TRYWAIT P0, [R0+URZ], R2 ;  /* 0x00000002000075a7 */ /* 0x00452400080011ff */
[----:B----4-:R-:W-:Y:S05]  /*3fd0*/  @!P0 NANOSLEEP.SYNCS 0x989680 ;  /* 0x009896800000895d */ /* 0x010fea0003900000 */
[----:B------:R-:W4:Y:S02]  /*3fe0*/  @!P0 SYNCS.PHASECHK.TRANS64 P0, [R0+URZ], R2 ;  /* 0x00000002000085a7 */ /* 0x000f2400080010ff */
[----:B----4-:R-:W-:Y:S05]  /*3ff0*/  @!P0 BRA `(.L_x_80) ;  /* 0xfffffffc00f08947 */ /* 0x010fea000383ffff */
[----:B------:R-:W-:Y:S05]  /*4000*/  BRA `(.L_x_79) ;  /* 0x00000000000c7947 */ /* 0x000fea0003800000 */
.L_x_75:
[----:B------:R-:W-:-:S04]  /*4010*/  UIADD3 UR4, UPT, UPT, UR17, 0x110, URZ ;  /* 0x0000011011047890 */ /* 0x000fc8000fffe0ff */
[----:B------:R-:W-:-:S09]  /*4020*/  UPRMT UR4, UR34, 0x654, UR4 ;  /* 0x0000065422047896 */ /* 0x000fd20008000004 */
[----:B------:R-:W-:Y:S03]  /*4030*/  SYNCS.ARRIVE.TRANS64.RED.A1T0 RZ, [UR4], RZ ;  /* 0x000000ffffff79a7 */ /* 0x000fe60008100404 */
.L_x_79:
[----:B-12---:R-:W-:Y:S01]  /*4040*/  SHF.L.U32 R2, RZ, 0x1f, RZ ;  /* 0x0000001fff027819 */ /* 0x006fe200000006ff */
[----:B------:R-:W-:Y:S01]  /*4050*/  UIADD3 UR4, UPT, UPT, UR17, 0x110, URZ ;  /* 0x0000011011047890 */ /* 0x000fe2000fffe0ff */
[----:B------:R-:W-:Y:S02]  /*4060*/  PLOP3.LUT P0, PT, PT, PT, UP1, 0x80, 0x8 ;  /* 0x000000000008781c */ /* 0x000fe40003f0f018 */
[----:B------:R-:W1:Y:S02]  /*4070*/  SYNCS.PHASECHK.TRANS64.TRYWAIT P1, [UR17+0x110], R2 ;  /* 0x00011002ff0075a7 */ /* 0x000e640008021111 */
[----:B-1----:R-:W-:Y:S09]  /*4080*/  @!P1 BRA `(.L_x_81) ;  /* 0x0000005000f09947 */ /* 0x002ff20003800000 */
.L_x_178:
[----:B------:R-:W-:Y:S01]  /*4090*/  @!UP1 UPRMT UR4, UR34, 0x654, UR4 ;  /* 0x0000065422049896 */ /* 0x000fe20008000004 */
[----:B------:R-:W-:Y:S01]  /*40a0*/  UMOV UR5, 0xffff ;  /* 0x0000ffff00057882 */ /* 0x000fe20000000000 */
[----:B------:R-:W-:-:S07]  /*40b0*/  UMOV UR6, 0x1 ;  /* 0x0000000100067882 */ /* 0x000fce0000000000 */
[----:B------:R-:W-:Y:S01]  /*40c0*/  @!P0 SYNCS.ARRIVE.TRANS64.RED.A1T0 RZ, [UR4], RZ ;  /* 0x000000ffffff89a7 */ /* 0x000fe20008100404 */
[----:B------:R-:W-:Y:S01]  /*40d0*/  NOP ;  /* 0x0000000000007918 */ /* 0x000fe20000000000 */
[----:B-1----:R-:W1:Y:S01]  /*40e0*/  LDS R0, [UR8+0x14] ;  /* 0x00001408ff007984 */ /* 0x002e620008000800 */
[----:B------:R-:W-:-:S04]  /*40f0*/  ULOP3.LUT UR4, UR32, 0xffff, URZ, 0xc0, !UPT ;  /* 0x0000ffff20047892 */ /* 0x000fc8000f8ec0ff */
[----:B------:R-:W-:-:S04]  /*4100*/  USHF.R.U32.HI UR4, URZ, 0x5, UR4 ;  /* 0x00000005ff047899 */ /* 0x000fc80008011604 */
[----:B------:R-:W-:Y:S02]  /*4110*/  USHF.L.U32 UR5, UR5, UR4, URZ ;  /* 0x0000000405057299 */ /* 0x000fe400080006ff */
[----:B------:R-:W-:-:S04]  /*4120*/  USHF.L.U32 UR4, UR6, UR4, URZ ;  /* 0x0000000406047299 */ /* 0x000fc800080006ff */
[----:B-1----:R-:W-:-:S04]  /*4130*/  LOP3.LUT R0, R0, UR5, RZ, 0xc0, !PT ;  /* 0x0000000500007c12 */ /* 0x002fc8000f8ec0ff */
[----:B------:R-:W-:-:S13]  /*4140*/  ISETP.NE.AND P0, PT, R0, UR5, PT ;  /* 0x0000000500007c0c */ /* 0x000fda000bf05270 */
[----:B------:R-:W-:Y:S05]  /*4150*/  @P0 BRA `(.L_x_82) ;  /* 0x0000000000580947 */ /* 0x000fea0003800000 */
[----:B------:R-:W1:Y:S02]  /*4160*/  LDS R0, [UR8+0x18] ;  /* 0x00001808ff007984 */ /* 0x000e640008000800 */
[----:B-1----:R-:W-:-:S04]  /*4170*/  LOP3.LUT R0, R0, UR4, RZ, 0xc0, !PT ;  /* 0x0000000400007c12 */ /* 0x002fc8000f8ec0ff */
[----:B------:R-:W-:-:S13]  /*4180*/  ISETP.NE.AND P0, PT, R0, UR4, PT ;  /* 0x0000000400007c0c */ /* 0x000fda000bf05270 */
[----:B------:R-:W-:Y:S05]  /*4190*/  @P0 BRA `(.L_x_83) ;  /* 0x00000000003c0947 */ /* 0x000fea0003800000 */
[----:B------:R-:W1:Y:S01]  /*41a0*/  S2R R2, SR_LANEID ;  /* 0x0000000000027919 */ /* 0x000e620000000000 */
[----:B------:R-:W-:-:S06]  /*41b0*/  ULOP3.LUT UR5, URZ, UR5, URZ, 0x33, !UPT ;  /* 0x00000005ff057292 */ /* 0x000fcc000f8e33ff */
[----:B------:R-:W-:-:S04]  /*41c0*/  IMAD.U32 R0, RZ, RZ, UR5 ;  /* 0x00000005ff007e24 */ /* 0x000fc8000f8e00ff */
[----:B------:R2:W4:Y:S02]  /*41d0*/  REDUX UR7, R0 ;  /* 0x00000000000773c4 */ /* 0x0005240000000000 */
[----:B------:R1:W-:Y:S01]  /*41e0*/  UTCATOMSWS.AND URZ, UR5 ;  /* 0x0000000500ff79e3 */ /* 0x0003e20008000000 */
[----:B--2---:R-:W-:Y:S01]  /*41f0*/  LOP3.LUT R0, RZ, UR4, RZ, 0x33, !PT ;  /* 0x00000004ff007c12 */ /* 0x004fe2000f8e33ff */
[----:B------:R-:W-:Y:S02]  /*4200*/  VOTEU.ANY UR4, UPT, PT ;  /* 0x0000000000047886 */ /* 0x000fe400038e0100 */
[----:B------:R-:W-:Y:S02]  /*4210*/  UFLO.U32 UR4, UR4 ;  /* 0x00000004000472bd */ /* 0x000fe400080e0000 */
[----:B------:R-:W2:Y:S04]  /*4220*/  REDUX UR6, R0 ;  /* 0x00000000000673c4 */ /* 0x000ea80000000000 */
[----:B-1----:R-:W-:-:S02]  /*4230*/  ISETP.EQ.U32.AND P0, PT, R2, UR4, PT ;  /* 0x0000000402007c0c */ /* 0x002fc4000bf02070 */
[----:B----4-:R-:W-:-:S11]  /*4240*/  MOV R2, UR7 ;  /* 0x0000000700027c02 */ /* 0x010fd60008000f00 */
[----:B------:R1:W-:Y:S01]  /*4250*/  @P0 ATOMS.AND RZ, [UR8+0x14], R2 ;  /* 0x00001402ffff098c */ /* 0x0003e2000a800008 */
[----:B--2---:R-:W-:-:S05]  /*4260*/  IMAD.U32 R0, RZ, RZ, UR6 ;  /* 0x00000006ff007e24 */ /* 0x004fca000f8e00ff */
[----:B------:R1:W-:Y:S01]  /*4270*/  @P0 ATOMS.AND RZ, [UR8+0x18], R0 ;  /* 0x00001800ffff098c */ /* 0x0003e2000a800008 */
[----:B------:R-:W-:Y:S05]  /*4280*/  BRA `(.L_x_84) ;  /* 0x0000000000147947 */ /* 0x000fea0003800000 */
.L_x_83:
[----:B------:R-:W-:Y:S02]  /*4290*/  MOV R2, 0x42b0 ;  /* 0x000042b000027802 */ /* 0x000fe40000000f00 */
[----:B---3-5:R-:W-:Y:S05]  /*42a0*/  CALL.REL.NOINC `($__internal_0_$__cuda_sm10x_tcgen05_guardrail_trap_col_being_dealloced_not_returned_by_alloc) ;  /* 0x0000005400d07944 */ /* 0x028fea0003c00000 */
[----:B------:R-:W-:Y:S05]  /*42b0*/  BRA `(.L_x_84) ;  /* 0x0000000000087947 */ /* 0x000fea0003800000 */
.L_x_82:
[----:B------:R-:W-:Y:S02]  /*42c0*/  MOV R2, 0x42e0 ;  /* 0x000042e000027802 */ /* 0x000fe40000000f00 */
[----:B---3-5:R-:W-:Y:S05]  /*42d0*/  CALL.REL.NOINC `($__internal_2_$__cuda_sm10x_tcgen05_guardrail_trap_unallocated_columns_being_dealloced) ;  /* 0x0000005400dc7944 */ /* 0x028fea0003c00000 */
.L_x_84:
[----:B------:R-:W-:Y:S01]  /*42e0*/  NOP ;  /* 0x0000000000007918 */ /* 0x000fe20000000000 */
[----:B------:R-:W-:Y:S05]  /*42f0*/  EXIT ;  /* 0x000000000000794d */ /* 0x000fea0003800000 */
.L_x_55:
[----:B------:R-:W-:-:S09]  /*4300*/  UISETP.NE.OR UP0, UPT, UR25, 0x3, !UP3 ;  /* 0x000000031900788c */ /* 0x000fd2000df05670 */
[----:B------:R-:W-:Y:S05]  /*4310*/  BRA.U UP0, `(.L_x_85) ;  /* 0x0000001100b87547 */ /* 0x000fea000b800000 */
[----:B------:R-:W1:Y:S01]  /*4320*/  LDCU UR31, c[0x0][0x370] ;  /* 0x00006e00ff1f77ac */ /* 0x000e620008000800 */
[----:B------:R-:W2:Y:S01]  /*4330*/  LDC.64 R16, c[0x0][0x348] ;  /* 0x0000d200ff107b82 */ /* 0x000ea20000000a00 */
[----:B------:R-:W-:Y:S02]  /*4340*/  HFMA2 R13, -RZ, RZ, 0, 0 ;  /* 0x00000000ff0d7431 */ /* 0x000fe400000001ff */
[----:B------:R-:W-:Y:S01]  /*4350*/  IMAD.MOV.U32 R15, RZ, RZ, 0x1 ;  /* 0x00000001ff0f7424 */ /* 0x000fe200078e00ff */
[----:B------:R-:W1:Y:S01]  /*4360*/  LDCU.128 UR48, c[0x0][0xb10] ;  /* 0x00016200ff3077ac */ /* 0x000e620008000c00 */
[----:B------:R-:W-:Y:S01]  /*4370*/  IMAD.MOV.U32 R14, RZ, RZ, RZ ;  /* 0x000000ffff0e7224 */ /* 0x000fe200078e00ff */
[----:B------:R-:W-:Y:S01]  /*4380*/  MOV R7, 0x1000 ;  /* 0x0000100000077802 */ /* 0x000fe20000000f00 */
[----:B------:R-:W3:Y:S01]  /*4390*/  LDCU UR30, c[0x0][0x374] ;  /* 0x00006e80ff1e77ac */ /* 0x000ee20008000800 */
[----:B------:R-:W4:Y:S01]  /*43a0*/  LDC.64 R2, c[0x0][0x888] ;  /* 0x00022200ff027b82 */ /* 0x000f220000000a00 */
[----:B------:R-:W3:Y:S01]  /*43b0*/  LDCU UR15, c[0x0][0xb0c] ;  /* 0x00016180ff0f77ac */ /* 0x000ee20008000800 */
[----:B------:R-:W2:Y:S06]  /*43c0*/  LDCU UR52, c[0x0][0xb20] ;  /* 0x00016400ff3477ac */ /* 0x000eac0008000800 */
[----:B------:R-:W4:Y:S01]  /*43d0*/  LDC.64 R4, c[0x0][0x890] ;  /* 0x00022400ff047b82 */ /* 0x000f220000000a00 */
[----:B------:R-:W2:Y:S01]  /*43e0*/  LDCU UR4, c[0x0][0xb30] ;  /* 0x00016600ff0477ac */ /* 0x000ea20008000800 */
[----:B------:R-:W-:Y:S01]  /*43f0*/  UMOV UR21, 0x400 ;  /* 0x0000040000157882 */ /* 0x000fe20000000000 */
[----:B-1----:R-:W-:-:S02]  /*4400*/  UIMAD.WIDE.U32 UR6, UR31, UR48, URZ ;  /* 0x000000301f0672a5 */ /* 0x002fc4000f8e00ff */
[----:B---3--:R-:W-:Y:S02]  /*4410*/  UIMAD.WIDE.U32 UR8, UR30, UR51, URZ ;  /* 0x000000331e0872a5 */ /* 0x008fe4000f8e00ff */
[----:B------:R-:W-:Y:S02]  /*4420*/  ULEA UR21, UR47, UR21, 0x18 ;  /* 0x000000152f157291 */ /* 0x000fe4000f8ec0ff */
[----:B------:R-:W-:Y:S02]  /*4430*/  UPLOP3.LUT UP2, UPT, UPT, UPT, UPT, 0x40, 0x4 ;  /* 0x000000000004789c */ /* 0x000fe40003f4e870 */
[----:B------:R-:W-:Y:S01]  /*4440*/  UIADD3 UR37, UPT, UPT, UR21, 0x58, URZ ;  /* 0x0000005815257890 */ /* 0x000fe2000fffe0ff */
[----:B------:R-:W-:Y:S01]  /*4450*/  UMOV UR6, UR7 ;  /* 0x0000000700067c82 */ /* 0x000fe20008000000 */
[----:B------:R-:W-:Y:S01]  /*4460*/  UMOV UR38, UR9 ;  /* 0x0000000900267c82 */ /* 0x000fe20008000000 */
[----:B------:R-:W-:Y:S02]  /*4470*/  UISETP.GE.AND UP0, UPT, UR45, 0x1, UPT ;  /* 0x000000012d00788c */ /* 0x000fe4000bf06270 */
[----:B------:R-:W-:Y:S01]  /*4480*/  UISETP.NE.AND UP4, UPT, UR45, 0x1, UPT ;  /* 0x000000012d00788c */ /* 0x000fe2000bf85270 */
[----:B------:R-:W1:Y:S01]  /*4490*/  LDCU.64 UR22, c[0x0][0xb28] ;  /* 0x00016500ff1677ac */ /* 0x000e620008000a00 */
[----:B------:R-:W-:-:S02]  /*44a0*/  UISETP.NE.AND UP6, UPT, UR15, 0x1, UPT ;  /* 0x000000010f00788c */ /* 0x000fc4000bfc5270 */
[----:B------:R-:W-:Y:S02]  /*44b0*/  UISETP.NE.AND UP5, UPT, UR50, 0x1, UPT ;  /* 0x000000013200788c */ /* 0x000fe4000bfa5270 */
[----:B------:R-:W-:Y:S02]  /*44c0*/  UIADD3 UR41, UPT, UPT, UR21, 0x40, URZ ;  /* 0x0000004015297890 */ /* 0x000fe4000fffe0ff */
[----:B------:R-:W-:Y:S02]  /*44d0*/  UIADD3 UR33, UPT, UPT, UR21, 0x48, URZ ;  /* 0x0000004815217890 */ /* 0x000fe4000fffe0ff */
[----:B------:R-:W-:Y:S02]  /*44e0*/  UIADD3 UR25, UPT, UPT, UR21, 0x50, URZ ;  /* 0x0000005015197890 */ /* 0x000fe4000fffe0ff */
[----:B------:R-:W-:Y:S02]  /*44f0*/  UPRMT UR37, UR47, 0x654, UR37 ;  /* 0x000006542f257896 */ /* 0x000fe40008000025 */
[----:B------:R-:W-:-:S02]  /*4500*/  USHF.R.U32.HI UR39, URZ, UR49, UR6 ;  /* 0x00000031ff277299 */ /* 0x000fc40008011606 */
[----:B--2---:R-:W-:Y:S02]  /*4510*/  USHF.R.U32.HI UR38, URZ, UR52, UR38 ;  /* 0x00000034ff267299 */ /* 0x004fe40008011626 */
[----:B------:R-:W-:-:S11]  /*4520*/  UISETP.NE.AND UP3, UPT, UR4, 0x1, UPT ;  /* 0x000000010400788c */ /* 0x000fd6000bf65270 */
.L_x_96:
[C---:B------:R-:W-:Y:S02]  /*4530*/  LEA R12, R14.reuse, UR21, 0x3 ;  /* 0x000000150e0c7c11 */ /* 0x040fe4000f8e18ff */
[----:B------:R-:W-:Y:S02]  /*4540*/  SHF.L.U32 R0, R13, 0x1f, RZ ;  /* 0x0000001f0d007819 */ /* 0x000fe400000006ff */
[----:B------:R-:W-:Y:S02]  /*4550*/  LEA R8, R14, UR21, 0x4 ;  /* 0x000000150e087c11 */ /* 0x000fe4000f8e20ff */
[----:B--2---:R-:W2:Y:S02]  /*4560*/  SYNCS.PHASECHK.TRANS64.TRYWAIT P0, [R12+URZ+0x90], R0 ;  /* 0x000090000c0075a7 */ /* 0x004ea400080011ff */
[----:B--2---:R-:W-:Y:S05]  /*4570*/  @!P0 BRA `(.L_x_86) ;  /* 0x0000004c00cc8947 */ /* 0x004fea0003800000 */
.L_x_179:
[----:B------:R-:W3:Y:S01]  /*4580*/  LDS.128 R8, [R8+0x120] ;  /* 0x0001200008087984 */ /* 0x000ee20000000c00 */
[----:B------:R-:W-:Y:S01]  /*4590*/  UISETP.GE.AND UP0, UPT, UR45, 0x1, UPT ;  /* 0x000000012d00788c */ /* 0x000fe2000bf06270 */
[----:B------:R-:W-:Y:S01]  /*45a0*/  @!PT LDS RZ, [RZ] ;  /* 0x00000000fffff984 */ /* 0x000fe20000000800 */
[----:B------:R-:W-:Y:S01]  /*45b0*/  @!PT LDS RZ, [RZ] ;  /* 0x00000000fffff984 */ /* 0x000fe20000000800 */
[----:B------:R-:W-:Y:S01]  /*45c0*/  @!PT LDS RZ, [RZ] ;  /* 0x00000000fffff984 */ /* 0x000fe20000000800 */
[----:B------:R-:W-:Y:S01]  /*45d0*/  @!PT LDS RZ, [RZ] ;  /* 0x00000000fffff984 */ /* 0x000fe20000000800 */
[----:B------:R1:W-:Y:S06]  /*45e0*/  MEMBAR.ALL.CTA ;  /* 0x0000000000007992 */ /* 0x0003ec0000008000 */
[----:B-1----:R-:W1:Y:S01]  /*45f0*/  FENCE.VIEW.ASYNC.S ;  /* 0x00000000000073c6 */ /* 0x002e620000000000 */
[----:B---3--:R-:W-:Y:S11]  /*4600*/  LOP3.LUT P0, RZ, R10, 0x1, RZ, 0xc0, !PT ;  /* 0x000000010aff7812 */ /* 0x008ff6000780c0ff */
[----:B------:R-:W-:Y:S02]  /*4610*/  @!UPT UIADD3 URZ, UPT, UPT, URZ, URZ, URZ ;  /* 0x000000fffffff290 */ /* 0x000fe4000fffe0ff */
[----:B-1----:R-:W-:Y:S01]  /*4620*/  VOTEU.ANY UP1, P0 ;  /* 0x0000000000ff7886 */ /* 0x002fe20000020100 */
[----:B------:R-:W-:Y:S11]  /*4630*/  PLOP3.LUT P0, PT, PT, PT, UP1, 0x80, 0x8 ;  /* 0x000000000008781c */ /* 0x000ff60003f0f018 */
[----:B------:R-:W-:Y:S02]  /*4640*/  @!UPT UIADD3 URZ, UPT, UPT, URZ, URZ, URZ ;  /* 0x000000fffffff290 */ /* 0x000fe4000fffe0ff */
[----:B--2---:R-:W-:Y:S02]  /*4650*/  @P0 SHF.R.U32.HI R0, RZ, 0x10, R9 ;  /* 0x00000010ff000819 */ /* 0x004fe40000011609 */
[----:B------:R-:W-:Y:S02]  /*4660*/  @P0 MOV R6, R8 ;  /* 0x0000000800060202 */ /* 0x000fe40000000f00 */
[----:B------:R-:W-:Y:S01]  /*4670*/  @P0 R2UR UR4, R0 ;  /* 0x00000000000402ca */ /* 0x000fe200000e0000 */
[----:B------:R-:W-:Y:S01]  /*4680*/  VIADD R0, R12, 0xa0 ;  /* 0x000000a00c007836 */ /* 0x000fe20000000000 */
[----:B------:R-:W-:Y:S02]  /*4690*/  @P0 LOP3.LUT R8, R9, 0xffff, RZ, 0xc0, !PT ;  /* 0x0000ffff09080812 */ /* 0x000fe400078ec0ff */
[----:B------:R-:W-:Y:S02]  /*46a0*/  @P0 R2UR UR6, R6 ;  /* 0x00000000060602ca */ /* 0x000fe400000e0000 */
[----:B------:R-:W-:Y:S02]  /*46b0*/  PRMT R0, RZ, 0x654, R0 ;  /* 0x00000654ff007816 */ /* 0x000fe40000000000 */
[----:B------:R-:W-:Y:S02]  /*46c0*/  @P0 R2UR UR5, R8 ;  /* 0x00000000080502ca */ /* 0x000fe400000e0000 */
[----:B------:R1:W-:Y:S03]  /*46d0*/  SYNCS.ARRIVE.TRANS64.RED.A1T0 RZ, [R0+URZ], RZ ;  /* 0x000000ff00ff79a7 */ /* 0x0003e600081004ff */
[----:B------:R-:W-:Y:S04]  /*46e0*/  @UP1 UMOV UR29, UR4 ;  /* 0x00000004001d1c82 */ /* 0x000fe80008000000 */
[----:B------:R-:W-:Y:S04]  /*46f0*/  @UP1 UMOV UR14, UR6 ;  /* 0x00000006000e1c82 */ /* 0x000fe80008000000 */
[----:B------:R-:W-:Y:S01]  /*4700*/  @UP1 UMOV UR13, UR5 ;  /* 0x00000005000d1c82 */ /* 0x000fe20008000000 */
[----:B------:R-:W-:Y:S05]  /*4710*/  BRA.U !UP0, `(.L_x_87) ;  /* 0x0000000108a47547 */ /* 0x000fea000b800000 */
[----:B------:R-:W-:Y:S02]  /*4720*/  UIMAD.WIDE.U32 UR16, UR13, UR51, URZ ;  /* 0x000000330d1072a5 */ /* 0x000fe4000f8e00ff */
[----:B------:R-:W-:Y:S02]  /*4730*/  UIMAD.WIDE.U32 UR18, UR14, UR48, URZ ;  /* 0x000000300e1272a5 */ /* 0x000fe4000f8e00ff */
[----:B------:R-:W-:Y:S02]  /*4740*/  USEL UR4, UR30, UR38, !UP5 ;  /* 0x000000261e047287 */ /* 0x000fe4000e800000 */
[----:B------:R-:W-:Y:S02]  /*4750*/  USEL UR7, UR31, UR39, !UP6 ;  /* 0x000000271f077287 */ /* 0x000fe4000f000000 */
[----:B------:R-:W-:Y:S02]  /*4760*/  UIMAD.WIDE.U32 UR8, UR4, UR22, URZ ;  /* 0x00000016040872a5 */ /* 0x000fe4000f8e00ff */
[----:B------:R-:W-:Y:S01]  /*4770*/  UIMAD.WIDE.U32 UR10, UR7, UR22, URZ ;  /* 0x00000016070a72a5 */ /* 0x000fe2000f8e00ff */
[----:B------:R-:W-:Y:S02]  /*4780*/  UMOV UR5, UR17 ;  /* 0x0000001100057c82 */ /* 0x000fe40008000000 */
[----:B------:R-:W-:Y:S03]  /*4790*/  USHF.R.U32.HI UR6, URZ, UR52, UR5 ;  /* 0x00000034ff067299 */ /* 0x000fe60008011605 */
[----:B------:R-:W-:Y:S01]  /*47a0*/  UMOV UR5, UR19 ;  /* 0x0000001300057c82 */ /* 0x000fe20008000000 */
[----:B------:R-:W-:Y:S02]  /*47b0*/  USEL UR6, UR13, UR6, !UP5 ;  /* 0x000000060d067287 */ /* 0x000fe4000e800000 */
[----:B------:R-:W-:Y:S03]  /*47c0*/  USHF.R.U32.HI UR12, URZ, UR49, UR5 ;  /* 0x00000031ff0c7299 */ /* 0x000fe60008011605 */
[----:B------:R-:W-:Y:S02]  /*47d0*/  UMOV UR5, UR9 ;  /* 0x0000000900057c82 */ /* 0x000fe40008000000 */
[----:B------:R-:W-:Y:S03]  /*47e0*/  @UP4 USHF.R.U32.HI UR4, URZ, UR23, UR5 ;  /* 0x00000017ff044299 */ /* 0x000fe60008011605 */
[----:B------:R-:W-:Y:S01]  /*47f0*/  UMOV UR5, UR11 ;  /* 0x0000000b00057c82 */ /* 0x000fe20008000000 */
[----:B------:R-:W-:Y:S02]  /*4800*/  UIMAD UR4, UR45, UR4, URZ ;  /* 0x000000042d0472a4 */ /* 0x000fe4000f8e02ff */
[----:B------:R-:W-:Y:S02]  /*4810*/  @UP4 USHF.R.U32.HI UR7, URZ, UR23, UR5 ;  /* 0x00000017ff074299 */ /* 0x000fe40008011605 */
[----:B------:R-:W-:Y:S02]  /*4820*/  UIMAD.WIDE.U32 UR10, UR6, UR22, URZ ;  /* 0x00000016060a72a5 */ /* 0x000fe4000f8e00ff */
[----:B------:R-:W-:Y:S02]  /*4830*/  USEL UR5, UR14, UR12, !UP6 ;  /* 0x0000000c0e057287 */ /* 0x000fe4000f000000 */
[----:B------:R-:W-:Y:S02]  /*4840*/  UIMAD UR8, UR45, UR7, URZ ;  /* 0x000000072d0872a4 */ /* 0x000fe4000f8e02ff */
[----:B------:R-:W-:Y:S03]  /*4850*/  UISETP.GE.AND UP0, UPT, UR6, UR4, UPT ;  /* 0x000000040600728c */ /* 0x000fe6000bf06270 */
[----:B------:R-:W-:Y:S01]  /*4860*/  UMOV UR4, UR11 ;  /* 0x0000000b00047c82 */ /* 0x000fe20008000000 */
[----:B------:R-:W-:Y:S02]  /*4870*/  UISETP.GE.OR UP0, UPT, UR5, UR8, UP0 ;  /* 0x000000080500728c */ /* 0x000fe40008706670 */
[----:B------:R-:W-:Y:S02]  /*4880*/  USHF.R.U32.HI UR4, URZ, UR23, UR4 ;  /* 0x00000017ff047299 */ /* 0x000fe40008011604 */
[----:B------:R-:W-:Y:S02]  /*4890*/  UIMAD.WIDE.U32 UR8, UR5, UR22, URZ ;  /* 0x00000016050872a5 */ /* 0x000fe4000f8e00ff */
[----:B------:R-:W-:Y:S04]  /*48a0*/  USEL UR10, UR6, UR4, !UP4 ;  /* 0x00000004060a7287 */ /* 0x000fe8000e000000 */
[----:B------:R-:W-:Y:S01]  /*48b0*/  UIADD3 UR11, UPT, UPT, -UR10, URZ, URZ ;  /* 0x000000ff0a0b7290 */ /* 0x000fe2000fffe1ff */
[----:B------:R-:W-:Y:S02]  /*48c0*/  @!UP0 UMOV UR4, UR9 ;  /* 0x0000000900048c82 */ /* 0x000fe40008000000 */
[----:B------:R-:W-:Y:S02]  /*48d0*/  @!UP0 USHF.R.U32.HI UR4, URZ, UR23, UR4 ;  /* 0x00000017ff048299 */ /* 0x000fe40008011604 */
[----:B------:R-:W-:Y:S02]  /*48e0*/  UIMAD UR8, UR45, UR11, UR6 ;  /* 0x0000000b2d0872a4 */ /* 0x000fe4000f8e0206 */
[----:B------:R-:W-:Y:S04]  /*48f0*/  @!UP0 USEL UR4, UR5, UR4, !UP4 ;  /* 0x0000000405048287 */ /* 0x000fe8000e000000 */
[----:B------:R-:W-:Y:S02]  /*4900*/  @!UP0 UIMAD UR7, UR7, UR8, UR4 ;  /* 0x00000008070782a4 */ /* 0x000fe4000f8e0204 */
[----:B------:R-:W-:Y:S02]  /*4910*/  @!UP0 UIADD3 UR9, UPT, UPT, UR10, -UR4, URZ ;  /* 0x800000040a098290 */ /* 0x000fe4000fffe0ff */
[----:B------:R-:W-:Y:S02]  /*4920*/  UIADD3 UR8, UPT, UPT, -UR6, URZ, URZ ;  /* 0x000000ff06087290 */ /* 0x000fe4000fffe1ff */
[----:B------:R-:W-:Y:S02]  /*4930*/  UIADD3 UR4, UPT, UPT, -UR5, URZ, URZ ;  /* 0x000000ff05047290 */ /* 0x000fe4000fffe1ff */
[----:B------:R-:W-:Y:S03]  /*4940*/  @!UP0 UIMAD UR6, UR9, UR45, UR5 ;  /* 0x0000002d090682a4 */ /* 0x000fe6000f8e0205 */
[----:B------:R-:W-:Y:S01]  /*4950*/  @!UP0 UMOV UR5, UR7 ;  /* 0x0000000700058c82 */ /* 0x000fe20008000000 */
[----:B------:R-:W-:Y:S02]  /*4960*/  UIMAD UR7, UR15, UR4, UR14 ;  /* 0x000000040f0772a4 */ /* 0x000fe4000f8e020e */
[----:B------:R-:W-:Y:S02]  /*4970*/  UIMAD UR4, UR50, UR8, UR13 ;  /* 0x00000008320472a4 */ /* 0x000fe4000f8e020d */
[----:B------:R-:W-:Y:S02]  /*4980*/  UIMAD UR14, UR5, UR15, UR7 ;  /* 0x0000000f050e72a4 */ /* 0x000fe4000f8e0207 */
[----:B------:R-:W-:Y:S11]  /*4990*/  UIMAD UR13, UR6, UR50, UR4 ;  /* 0x00000032060d72a4 */ /* 0x000ff6000f8e0204 */
[----:B------:R-:W-:Y:S01]  /*49a0*/  @!UPT UIADD3 URZ, UPT, UPT, URZ, URZ, URZ ;  /* 0x000000fffffff290 */ /* 0x000fe2000fffe0ff */
.L_x_87:
[----:B------:R-:W2:Y:S01]  /*49b0*/  @!UP3 LDCU.128 UR8, c[0x0][0xb10] ;  /* 0x00016200ff08b7ac */ /* 0x000ea20008000c00 */
[C---:B----4-:R-:W-:Y:S02]  /*49c0*/  ISETP.NE.U32.AND P1, PT, R4.reuse, RZ, PT ;  /* 0x000000ff0400720c */ /* 0x050fe40003f25070 */
[----:B------:R-:W-:Y:S02]  /*49d0*/  ISETP.NE.U32.AND P0, PT, R4, RZ, PT ;  /* 0x000000ff0400720c */ /* 0x000fe40003f05070 */
[C---:B------:R-:W-:Y:S02]  /*49e0*/  ISETP.NE.AND.EX P1, PT, R5.reuse, RZ, PT, P1 ;  /* 0x000000ff0500720c */ /* 0x040fe40003f25310 */
[----:B------:R-:W-:Y:S01]  /*49f0*/  ISETP.NE.AND.EX P0, PT, R5, RZ, PT, P0 ;  /* 0x000000ff0500720c */ /* 0x000fe20003f05300 */
[----:B------:R-:W3:Y:S01]  /*4a00*/  @!UP3 LDCU UR5, c[0x0][0xb0c] ;  /* 0x00016180ff05b7ac */ /* 0x000ee20008000800 */
[----:B------:R-:W-:Y:S01]  /*4a10*/  SHF.L.U32 R9, R15, 0x1f, RZ ;  /* 0x0000001f0f097819 */ /* 0x000fe200000006ff */
[----:B------:R-:W-:Y:S02]  /*4a20*/  USHF.L.U32 UR42, UR24, 0x7, URZ ;  /* 0x00000007182a7899 */ /* 0x000fe400080006ff */
[----:B------:R-:W-:Y:S02]  /*4a30*/  USHF.L.U32 UR43, UR20, 0x6, URZ ;  /* 0x00000006142b7899 */ /* 0x000fe400080006ff */
[----:B--2---:R-:W-:Y:S07]  /*4a40*/  UIMAD.WIDE.U32 UR6, UR14, UR8, URZ ;  /* 0x000000080e0672a5 */ /* 0x004fee000f8e00ff */
[----:B------:R-:W-:Y:S01]  /*4a50*/  @!UP3 UMOV UR4, UR7 ;  /* 0x000000070004bc82 */ /* 0x000fe20008000000 */
[----:B---3--:R-:W-:Y:S02]  /*4a60*/  @!UP3 UISETP.NE.AND UP0, UPT, UR5, 0x1, UPT ;  /* 0x000000010500b88c */ /* 0x008fe4000bf05270 */
[----:B------:R-:W-:Y:S02]  /*4a70*/  @!UP3 USHF.R.U32.HI UR4, URZ, UR9, UR4 ;  /* 0x00000009ff04b299 */ /* 0x000fe40008011604 */
[----:B------:R-:W-:Y:S02]  /*4a80*/  UIMAD.WIDE.U32 UR6, UR13, UR11, URZ ;  /* 0x0000000b0d0672a5 */ /* 0x000fe4000f8e00ff */
[----:B------:R-:W-:Y:S02]  /*4a90*/  @!UP3 USEL UR8, UR14, UR4, !UP0 ;  /* 0x000000040e08b287 */ /* 0x000fe4000c000000 */
[----:B------:R-:W-:Y:S03]  /*4aa0*/  @!UP3 UISETP.NE.AND UP0, UPT, UR10, 0x1, UPT ;  /* 0x000000010a00b88c */ /* 0x000fe6000bf05270 */
[----:B------:R-:W-:Y:S02]  /*4ab0*/  @!UP3 UMOV UR6, UR7 ;  /* 0x000000070006bc82 */ /* 0x000fe40008000000 */
[----:B------:R-:W2:Y:S02]  /*4ac0*/  @!UP3 LDCU UR4, c[0x0][0xb20] ;  /* 0x00016400ff04b7ac */ /* 0x000ea40008000800 */
[----:B--2---:R-:W-:Y:S04]  /*4ad0*/  @!UP3 USHF.R.U32.HI UR6, URZ, UR4, UR6 ;  /* 0x00000004ff06b299 */ /* 0x004fe80008011606 */
[----:B------:R-:W-:Y:S04]  /*4ae0*/  @!UP3 USEL UR6, UR13, UR6, !UP0 ;  /* 0x000000060d06b287 */ /* 0x000fe8000c000000 */
[----:B------:R-:W-:Y:S02]  /*4af0*/  @!UP3 UIADD3 UR4, UPT, UPT, -UR8, UR6, URZ ;  /* 0x000000060804b290 */ /* 0x000fe4000fffe1ff */
[----:B------:R-:W-:Y:S02]  /*4b00*/  @!UP3 UIADD3 UR6, UPT, UPT, UR8, -UR6, URZ ;  /* 0x800000060806b290 */ /* 0x000fe4000fffe0ff */
[----:B------:R-:W-:Y:S02]  /*4b10*/  @!UP3 UIMAD UR14, UR4, UR5, UR14 ;  /* 0x00000005040eb2a4 */ /* 0x000fe4000f8e020e */
[----:B------:R-:W-:Y:S01]  /*4b20*/  @!UP3 UIMAD UR13, UR6, UR10, UR13 ;  /* 0x0000000a060db2a4 */ /* 0x000fe2000f8e020d */
[----:B------:R-:W-:Y:S11]  /*4b30*/  BRA.U UP2, `(.L_x_88) ;  /* 0x0000000102107547 */ /* 0x000ff6000b800000 */
[----:B------:R-:W-:Y:S04]  /*4b40*/  MOV R6, UR46 ;  /* 0x0000002e00067c02 */ /* 0x000fe80008000f00 */
[----:B------:R-:W-:Y:S04]  /*4b50*/  SHF.L.U32 R6, R6, 0x1f, RZ ;  /* 0x0000001f06067819 */ /* 0x000fe800000006ff */
[----:B------:R-:W2:Y:S02]  /*4b60*/  SYNCS.PHASECHK.TRANS64.TRYWAIT P2, [UR21+0x88], R6 ;  /* 0x00008806ff0075a7 */ /* 0x000ea40008041115 */
[----:B--2---:R-:W-:Y:S05]  /*4b70*/  @!P2 BRA `(.L_x_89) ;  /* 0x000000480060a947 */ /* 0x004fea0003800000 */
.L_x_88:
[----:B------:R-:W-:Y:S05]  /*4b80*/  @!P1 BRA `(.L_x_90) ;  /* 0x0000000000309947 */ /* 0x000fea0003800000 */
[----:B------:R-:W-:Y:S01]  /*4b90*/  ISETP.NE.U32.AND P1, PT, R2, RZ, PT ;  /* 0x000000ff0200720c */ /* 0x000fe20003f25070 */
[----:B------:R-:W2:Y:S01]  /*4ba0*/  LDCU.64 UR4, c[0x0][0x358] ;  /* 0x00006b00ff0477ac */ /* 0x000ea20008000a00 */
[----:B------:R-:W-:Y:S02]  /*4bb0*/  IMAD.MOV.U32 R46, RZ, RZ, 0x1 ;  /* 0x00000001ff2e7424 */ /* 0x000fe400078e00ff */
[----:B------:R-:W-:Y:S11]  /*4bc0*/  ISETP.NE.AND.EX P1, PT, R3, RZ, PT, P1 ;  /* 0x000000ff0300720c */ /* 0x000ff60003f25310 */
[----:B------:R-:W-:Y:S02]  /*4bd0*/  @!UPT UIADD3 URZ, UPT, UPT, URZ, URZ, URZ ;  /* 0x000000fffffff290 */ /* 0x000fe4000fffe0ff */
[----:B------:R-:W3:Y:S01]  /*4be0*/  @P1 LDC.64 R10, c[0x0][0x888] ;  /* 0x00022200ff0a1b82 */ /* 0x000ee20000000a00 */
[----:B-1----:R-:W-:Y:S04]  /*4bf0*/  @P1 IMAD R0, R4, UR36, RZ ;  /* 0x0000002404001c24 */ /* 0x002fe8000f8e02ff */
[----:B---3--:R-:W-:Y:S04]  /*4c00*/  @P1 IMAD.WIDE R10, R0, 0x4, R10 ;  /* 0x00000004000a1825 */ /* 0x008fe800078e020a */
[----:B------:R-:W-:Y:S01]  /*4c10*/  HFMA2 R0, -RZ, RZ, 0, 5.9604644775390625e-08 ;  /* 0x00000001ff007431 */ /* 0x000fe200000001ff */
[----:B--2--5:R2:W5:Y:S04]  /*4c20*/  @P1 LDG.E R27, desc[UR4][R10.64] ;  /* 0x000000040a1b1981 */ /* 0x024568000c1e1900 */
[----:B------:R-:W-:Y:S01]  /*4c30*/  @!P1 PRMT R46, R0, 0x7610, R46 ;  /* 0x00007610002e9816 */ /* 0x000fe2000000002e */
[----:B--2---:R-:W3:Y:S06]  /*4c40*/  @!P1 LDC R27, c[0x0][0x880] ;  /* 0x00022000ff1b9b82 */ /* 0x004eec0000000800 */
.L_x_90:
[----:B---3-5:R-:W-:Y:S01]  /*4c50*/  @!P0 FSETP.EQ.AND P1, PT, R27, RZ, PT ;  /* 0x000000ff1b00820b */ /* 0x028fe20003f22000 */
[----:B------:R-:W-:Y:S01]  /*4c60*/  @!UPT UIADD3 URZ, UPT, UPT, URZ, URZ, URZ ;  /* 0x000000fffffff290 */ /* 0x000fe2000fffe0ff */
[----:B------:R-:W-:Y:S11]  /*4c70*/  @!P0 BRA `(.L_x_91) ;  /* 0x0000000000188947 */ /* 0x000ff60003800000 */
[----:B------:R-:W-:Y:S02]  /*4c80*/  LOP3.LUT P0, RZ, R46, 0xff, RZ, 0xc0, !PT ;  /* 0x000000ff2eff7812 */ /* 0x000fe4000780c0ff */
[----:B------:R-:W-:Y:S04]  /*4c90*/  ISETP.NE.U32.AND P1, PT, R2, RZ, PT ;  /* 0x000000ff0200720c */ /* 0x000fe80003f25070 */
[----:B------:R-:W-:Y:S04]  /*4ca0*/  ISETP.NE.AND.EX P1, PT, R3, RZ, PT, P1 ;  /* 0x000000ff0300720c */ /* 0x000fe80003f25310 */
[----:B------:R-:W-:Y:S03]  /*4cb0*/  PLOP3.LUT P1, PT, P1, PT, PT, 0x8, 0x80 ;  /* 0x000000000080781c */ /* 0x000fe60000f2e170 */
[----:B------:R-:W-:Y:S11]  /*4cc0*/  @P0 FSETP.EQ.AND P1, PT, R27, RZ, PT ;  /* 0x000000ff1b00020b */ /* 0x000ff60003f22000 */
[----:B------:R-:W-:Y:S02]  /*4cd0*/  @!UPT UIADD3 URZ, UPT, UPT, URZ, URZ, URZ ;  /* 0x000000fffffff290 */ /* 0x000fe4000fffe0ff */
.L_x_91:
[----:B------:R-:W2:Y:S01]  /*4ce0*/  SYNCS.PHASECHK.TRANS64.TRYWAIT P2, [UR21+0x60], R9 ;  /* 0x00006009ff0075a7 */ /* 0x000ea20008041115 */
[----:B------:R-:W-:Y:S04]  /*4cf0*/  ELECT P0, URZ, PT ;  /* 0x0000000000ff782f */ /* 0x000fe80003800000 */
[----:B------:R-:W-:Y:S11]  /*4d00*/  PLOP3.LUT P1, PT, P1, P0, PT, 0xf2, 0x2f ;  /* 0x00000000002f781c */ /* 0x000ff60000f21e72 */
[----:B------:R-:W-:Y:S02]  /*4d10*/  @!UPT UIADD3 URZ, UPT, UPT, URZ, URZ, URZ ;  /* 0x000000fffffff290 */ /* 0x000fe4000fffe0ff */
[----:B------:R-:W-:Y:S05]  /*4d20*/  @!P1 IADD3 R8, P0, PT, R16, 0x580, RZ ;  /* 0x0000058010089810 */ /* 0x000fea0007f1e0ff */
[----:B-1----:R-:W-:Y:S01]  /*4d30*/  @!P1 IMAD.X R6, RZ, RZ, R17, P0 ;  /* 0x000000ffff069224 */ /* 0x002fe200000e0611 */
[----:B--2---:R-:W-:Y:S07]  /*4d40*/  @!P2 BRA `(.L_x_92) ;  /* 0x000000480004a947 */ /* 0x004fee0003800000 */
.L_x_182:
[----:B------:R-:W-:Y:S01]  /*4d50*/  @!P1 R2UR UR5, R8 ;  /* 0x00000000080592ca */ /* 0x000fe200000e0000 */
[----:B------:R-:W-:Y:S01]  /*4d60*/  VOTEU.ALL UP0, P1 ;  /* 0x0000000000ff7886 */ /* 0x000fe20000800000 */
[----:B------:R-:W-:Y:S01]  /*4d70*/  @!P1 R2UR UR4, R6 ;  /* 0x00000000060492ca */ /* 0x000fe200000e0000 */
[----:B------:R-:W-:Y:S01]  /*4d80*/  UMOV UR16, 0x0 ;  /* 0x0000000000107882 */ /* 0x000fe20000000000 */
[----:B------:R-:W-:Y:S01]  /*4d90*/  UMOV UR17, 0x10000000 ;  /* 0x1000000000117882 */ /* 0x000fe20000000000 */
[----:B------:R-:W-:Y:S01]  /*4da0*/  UMOV UR44, UR36 ;  /* 0x00000024002c7c82 */ /* 0x000fe20008000000 */
[----:B------:R-:W-:Y:S01]  /*4db0*/  @!UP0 UIADD3 UR40, UPT, UPT, UR21, 0x200, URZ ;  /* 0x0000020015288890 */ /* 0x000fe2000fffe0ff */
[----:B-1----:R-:W-:Y:S01]  /*4dc0*/  @!P1 IMAD.MOV.U32 R0, RZ, RZ, 0x1000 ;  /* 0x00001000ff009424 */ /* 0x002fe200078e00ff */
[----:B------:R-:W-:Y:S01]  /*4dd0*/  @!UP0 UIADD3 UR10, UPT, UPT, UR42, 0x40, URZ ;  /* 0x000000402a0a8890 */ /* 0x000fe2000fffe0ff */
[----:B------:R-:W-:Y:S01]  /*4de0*/  @!P1 IADD3 R8, P0, PT, R16, 0x580, RZ ;  /* 0x0000058010089810 */ /* 0x000fe20007f1e0ff */
[----:B------:R-:W-:Y:S01]  /*4df0*/  @!UP0 UIADD3 UR8, UPT, UPT, UR21, 0xa00, URZ ;  /* 0x00000a0015088890 */ /* 0x000fe2000fffe0ff */
[----:B------:R-:W-:Y:S02]  /*4e00*/  VOTEU.ALL UP0, P1 ;  /* 0x0000000000ff7886 */ /* 0x000fe40000800000 */
[----:B------:R-:W-:Y:S01]  /*4e10*/  IMAD.U32 R10, RZ, RZ, UR5 ;  /* 0x00000005ff0a7e24 */ /* 0x000fe2000f8e00ff */
[----:B------:R-:W-:Y:S01]  /*4e20*/  UMOV UR9, UR41 ;  /* 0x0000002900097c82 */ /* 0x000fe20008000000 */
[----:B------:R-:W-:Y:S01]  /*4e30*/  IMAD.U32 R11, RZ, RZ, UR4 ;  /* 0x00000004ff0b7e24 */ /* 0x000fe2000f8e00ff */
[----:B------:R-:W-:Y:S01]  /*4e40*/  UMOV UR11, UR43 ;  /* 0x0000002b000b7c82 */ /* 0x000fe20008000000 */
[----:B------:R-:W-:Y:S01]  /*4e50*/  UMOV UR12, UR36 ;  /* 0x00000024000c7c82 */ /* 0x000fe20008000000 */
[----:B------:R-:W-:Y:S01]  /*4e60*/  @!P1 R2UR UR4, R10 ;  /* 0x000000000a0492ca */ /* 0x000fe200000e0000 */
[----:B------:R-:W-:Y:S01]  /*4e70*/  UPRMT UR6, UR47, 0x654, UR41 ;  /* 0x000006542f067896 */ /* 0x000fe20008000029 */
[----:B------:R-:W-:Y:S01]  /*4e80*/  @!P1 R2UR UR5, R11 ;  /* 0x000000000b0592ca */ /* 0x000fe200000e0000 */
[----:B------:R-:W-:Y:S11]  /*4e90*/  @!P1 IMAD.X R6, RZ, RZ, R17, P0 ;  /* 0x000000ffff069224 */ /* 0x000ff600000e0611 */
[----:B------:R-:W-:Y:S01]  /*4ea0*/  @!UPT UIADD3 URZ, UPT, UPT, URZ, URZ, URZ ;  /* 0x000000fffffff290 */ /* 0x000fe2000fffe0ff */
[----:B------:R1:W-:Y:S01]  /*4eb0*/  @!UP0 UTMALDG.3D [UR40], [UR4], desc[UR16] ;  /* 0x00001028040085b4 */ /* 0x0003e20008011000 */
[----:B------:R-:W-:Y:S05]  /*4ec0*/  VOTEU.ALL UP0, P1 ;  /* 0x0000000000ff7886 */ /* 0x000fea0000800000 */
[----:B------:R1:W-:Y:S01]  /*4ed0*/  @!UP0 UTMALDG.3D [UR8], [UR4], desc[UR16] ;  /* 0x00001008040085b4 */ /* 0x0003e20008011000 */
[----:B------:R1:W-:Y:S01]  /*4ee0*/  @!P1 SYNCS.ARRIVE.TRANS64.RED.A0TR RZ, [UR21+0x40], R0 ;  /* 0x00004000ffff99a7 */ /* 0x0003e20008300415 */
[----:B------:R-:W-:Y:S01]  /*4ef0*/  SYNCS.ARRIVE.TRANS64.RED.A1T0 RZ, [UR6], RZ ;  /* 0x000000ffffff79a7 */ /* 0x000fe20008100406 */
[----:B------:R-:W2:Y:S02]  /*4f00*/  SYNCS.PHASECHK.TRANS64.TRYWAIT P2, [UR21+0x68], R9 ;  /* 0x00006809ff0075a7 */ /* 0x000ea40008041115 */
[----:B-12---:R-:W-:Y:S05]  /*4f10*/  @!P2 BRA `(.L_x_93) ;  /* 0x0000004400a8a947 */ /* 0x006fea0003800000 */
.L_x_184:
        /* <DEDUP_REMOVED lines=10> */
[----:B------:R-:W-:Y:S02]  /*4fc0*/  @!UP0 UIADD3 UR10, UPT, UPT, UR42, 0x50, URZ ;  /* 0x000000502a0a8890 */ /* 0x000fe4000fffe0ff */
[----:B------:R-:W-:Y:S01]  /*4fd0*/  @!UP0 UIADD3 UR8, UPT, UPT, UR21, 0x1a00, URZ ;  /* 0x00001a0015088890 */ /* 0x000fe2000fffe0ff */
[----:B------:R-:W-:Y:S01]  /*4fe0*/  IMAD.U32 R10, RZ, RZ, UR5 ;  /* 0x00000005ff0a7e24 */ /* 0x000fe2000f8e00ff */
[----:B------:R-:W-:Y:S01]  /*4ff0*/  VOTEU.ALL UP0, P1 ;  /* 0x0000000000ff7886 */ /* 0x000fe20000800000 */
[----:B------:R-:W-:Y:S01]  /*5000*/  IMAD.U32 R11, RZ, RZ, UR4 ;  /* 0x00000004ff0b7e24 */ /* 0x000fe2000f8e00ff */
[----:B------:R-:W-:Y:S01]  /*5010*/  UMOV UR9, UR33 ;  /* 0x0000002100097c82 */ /* 0x000fe20008000000 */
[----:B------:R-:W-:Y:S01]  /*5020*/  UMOV UR11, UR43 ;  /* 0x0000002b000b7c82 */ /* 0x000fe20008000000 */
[----:B------:R-:W-:Y:S01]  /*5030*/  @!P1 R2UR UR4, R10 ;  /* 0x000000000a0492ca */ /* 0x000fe200000e0000 */
[----:B------:R-:W-:Y:S01]  /*5040*/  UMOV UR12, UR36 ;  /* 0x00000024000c7c82 */ /* 0x000fe20008000000 */
[----:B------:R-:W-:Y:S01]  /*5050*/  @!P1 R2UR UR5, R11 ;  /* 0x000000000b0592ca */ /* 0x000fe200000e0000 */
[----:B------:R-:W-:Y:S01]  /*5060*/  UPRMT UR6, UR47, 0x654, UR33 ;  /* 0x000006542f067896 */ /* 0x000fe20008000021 */
[----:B------:R-:W-:Y:S11]  /*5070*/  @!P1 IMAD.X R6, RZ, RZ, R17, P0 ;  /* 0x000000ffff069224 */ /* 0x000ff600000e0611 */
[----:B------:R1:W-:Y:S01]  /*5080*/  @!UP0 UTMALDG.3D [UR32], [UR4], desc[UR16] ;  /* 0x00001020040085b4 */ /* 0x0003e20008011000 */
[----:B------:R-:W-:Y:S05]  /*5090*/  VOTEU.ALL UP0, P1 ;  /* 0x0000000000ff7886 */ /* 0x000fea0000800000 */
[----:B------:R1:W-:Y:S01]  /*50a0*/  @!UP0 UTMALDG.3D [UR8], [UR4], desc[UR16] ;  /* 0x00001008040085b4 */ /* 0x0003e20008011000 */
[----:B------:R1:W-:Y:S01]  /*50b0*/  @!P1 SYNCS.ARRIVE.TRANS64.RED.A0TR RZ, [UR21+0x48], R0 ;  /* 0x00004800ffff99a7 */ /* 0x0003e20008300415 */
[----:B------:R-:W-:Y:S01]  /*50c0*/  SYNCS.ARRIVE.TRANS64.RED.A1T0 RZ, [UR6], RZ ;  /* 0x000000ffffff79a7 */ /* 0x000fe20008100406 */
[----:B------:R-:W2:Y:S02]  /*50d0*/  SYNCS.PHASECHK.TRANS64.TRYWAIT P2, [UR21+0x70], R9 ;  /* 0x00007009ff0075a7 */ /* 0x000ea40008041115 */
[----:B-12---:R-:W-:Y:S05]  /*50e0*/  @!P2 BRA `(.L_x_94) ;  /* 0x00000044004ca947 */ /* 0x006fea0003800000 */
.L_x_186:
        /* <DEDUP_REMOVED lines=9> */
[----:B------:R-:W-:Y:S01]  /*5180*/  VIADD R14, R14, 0x1 ;  /* 0x000000010e0e7836 */ /* 0x000fe20000000000 */
        /* <DEDUP_REMOVED lines=10> */
[----:B------:R-:W-:Y:S01]  /*5230*/  UMOV UR12, UR36 ;  /* 0x00000024000c7c82 */ /* 0x000fe20008000000 */
[----:B------:R-:W-:Y:S11]  /*5240*/  UPRMT UR6, UR47, 0x654, UR25 ;  /* 0x000006542f067896 */ /* 0x000ff60008000019 */
[----:B------:R1:W-:Y:S01]  /*5250*/  @!UP0 UTMALDG.3D [UR24], [UR4], desc[UR16] ;  /* 0x00001018040085b4 */ /* 0x0003e20008011000 */
[----:B------:R-:W-:Y:S05]  /*5260*/  VOTEU.ALL UP0, P1 ;  /* 0x0000000000ff7886 */ /* 0x000fea0000800000 */
[----:B------:R1:W-:Y:S01]  /*5270*/  @!UP0 UTMALDG.3D [UR8], [UR4], desc[UR16] ;  /* 0x00001008040085b4 */ /* 0x0003e20008011000 */
[----:B------:R1:W-:Y:S01]  /*5280*/  @!P1 SYNCS.ARRIVE.TRANS64.RED.A0TR RZ, [UR21+0x50], R0 ;  /* 0x00005000ffff99a7 */ /* 0x0003e20008300415 */
[----:B------:R-:W-:Y:S01]  /*5290*/  SYNCS.ARRIVE.TRANS64.RED.A1T0 RZ, [UR6], RZ ;  /* 0x000000ffffff79a7 */ /* 0x000fe20008100406 */
[----:B------:R-:W2:Y:S02]  /*52a0*/  SYNCS.PHASECHK.TRANS64.TRYWAIT P0, [UR21+0x78], R9 ;  /* 0x00007809ff0075a7 */ /* 0x000ea40008001115 */
[----:B-12---:R-:W-:Y:S05]  /*52b0*/  @!P0 BRA `(.L_x_95) ;  /* 0x0000004000f08947 */ /* 0x006fea0003800000 */
.L_x_188:
[----:B------:R-:W-:Y:S01]  /*52c0*/  UIADD3 UR24, UPT, UPT, UR13, UR63, URZ ;  /* 0x0000003f0d187290 */ /* 0x000fe2000fffe0ff */
[----:B------:R-:W-:Y:S01]  /*52d0*/  @!P1 IADD3 R6, P0, PT, R16, 0x580, RZ ;  /* 0x0000058010069810 */ /* 0x000fe20007f1e0ff */
[----:B------:R-:W-:Y:S01]  /*52e0*/  UPLOP3.LUT UP2, UPT, UPT, UPT, UPT, 0x80, 0x8 ;  /* 0x000000000008789c */ /* 0x000fe20003f4f070 */
[----:B------:R-:W-:Y:S01]  /*52f0*/  R2UR UR26, R50 ;  /* 0x00000000321a72ca */ /* 0x000fe200000e0000 */
[----:B------:R-:W-:Y:S01]  /*5300*/  VOTEU.ALL UP0, P1 ;  /* 0x0000000000ff7886 */ /* 0x000fe20000800000 */
[----:B------:R-:W-:Y:S01]  /*5310*/  @!P1 R2UR UR5, R6 ;  /* 0x00000000060592ca */ /* 0x000fe200000e0000 */
[----:B-1----:R-:W-:Y:S01]  /*5320*/  @!P1 IMAD.X R0, RZ, RZ, R17, P0 ;  /* 0x000000ffff009224 */ /* 0x002fe200000e0611 */
[----:B------:R-:W-:Y:S01]  /*5330*/  UMOV UR6, 0x0 ;  /* 0x0000000000067882 */ /* 0x000fe20000000000 */
[----:B------:R-:W-:Y:S01]  /*5340*/  UMOV UR7, 0x10000000 ;  /* 0x1000000000077882 */ /* 0x000fe20000000000 */
[----:B------:R-:W-:Y:S01]  /*5350*/  @!UP0 UIADD3 UR18, UPT, UPT, UR42, 0x30, URZ ;  /* 0x000000302a128890 */ /* 0x000fe2000fffe0ff */
[----:B------:R-:W-:Y:S01]  /*5360*/  ISETP.NE.AND P0, PT, R14, 0x2, PT ;  /* 0x000000020e00780c */ /* 0x000fe20003f05270 */
[----:B------:R-:W-:Y:S01]  /*5370*/  @!UP0 UIADD3 UR16, UPT, UPT, UR21, 0x3200, URZ ;  /* 0x0000320015108890 */ /* 0x000fe2000fffe0ff */
[----:B------:R-:W-:Y:S01]  /*5380*/  @!P1 R2UR UR4, R0 ;  /* 0x00000000000492ca */ /* 0x000fe200000e0000 */
[----:B------:R-:W-:Y:S01]  /*5390*/  @!UP0 UIADD3 UR17, UPT, UPT, UR21, 0x58, URZ ;  /* 0x0000005815118890 */ /* 0x000fe2000fffe0ff */
[----:B------:R-:W-:Y:S01]  /*53a0*/  SEL R0, RZ, 0x1, P0 ;  /* 0x00000001ff007807 */ /* 0x000fe20000000000 */
[----:B------:R-:W-:Y:S01]  /*53b0*/  @!UP0 UIADD3 UR10, UPT, UPT, UR42, 0x70, URZ ;  /* 0x000000702a0a8890 */ /* 0x000fe2000fffe0ff */
[----:B------:R-:W-:Y:S01]  /*53c0*/  LOP3.LUT R15, R15, 0x1, RZ, 0x3c, !PT ;  /* 0x000000010f0f7812 */ /* 0x000fe200078e3cff */
[----:B------:R-:W-:Y:S01]  /*53d0*/  @!UP0 UIADD3 UR8, UPT, UPT, UR21, 0x3a00, URZ ;  /* 0x00003a0015088890 */ /* 0x000fe2000fffe0ff */
[----:B------:R-:W-:Y:S01]  /*53e0*/  IMAD.U32 R8, RZ, RZ, UR5 ;  /* 0x00000005ff087e24 */ /* 0x000fe2000f8e00ff */
[----:B------:R-:W-:Y:S01]  /*53f0*/  VOTEU.ALL UP0, P1 ;  /* 0x0000000000ff7886 */ /* 0x000fe20000800000 */
[----:B------:R-:W-:Y:S01]  /*5400*/  UMOV UR19, UR43 ;  /* 0x0000002b00137c82 */ /* 0x000fe20008000000 */
[----:B------:R-:W-:Y:S01]  /*5410*/  UMOV UR20, UR36 ;  /* 0x0000002400147c82 */ /* 0x000fe20008000000 */
[----:B------:R-:W-:Y:S01]  /*5420*/  UMOV UR11, UR43 ;  /* 0x0000002b000b7c82 */ /* 0x000fe20008000000 */
[----:B------:R-:W-:Y:S01]  /*5430*/  UMOV UR12, UR36 ;  /* 0x00000024000c7c82 */ /* 0x000fe20008000000 */
[----:B------:R-:W-:Y:S01]  /*5440*/  UMOV UR9, UR17 ;  /* 0x0000001100097c82 */ /* 0x000fe20008000000 */
[----:B------:R-:W-:Y:S01]  /*5450*/  IMAD.U32 R9, RZ, RZ, UR4 ;  /* 0x00000004ff097e24 */ /* 0x000fe2000f8e00ff */
[----:B------:R-:W-:Y:S01]  /*5460*/  @!P1 R2UR UR4, R8 ;  /* 0x00000000080492ca */ /* 0x000fe200000e0000 */
[----:B------:R-:W-:Y:S01]  /*5470*/  UMOV UR36, UR29 ;  /* 0x0000001d00247c82 */ /* 0x000fe20008000000 */
[----:B------:R-:W-:Y:S02]  /*5480*/  LOP3.LUT R13, R13, R0, RZ, 0x3c, !PT ;  /* 0x000000000d0d7212 */ /* 0x000fe400078e3cff */
[----:B------:R-:W-:Y:S02]  /*5490*/  @!P1 R2UR UR5, R9 ;  /* 0x00000000090592ca */ /* 0x000fe400000e0000 */
[----:B------:R-:W-:Y:S11]  /*54a0*/  SEL R14, R14, RZ, P0 ;  /* 0x000000ff0e0e7207 */ /* 0x000ff60000000000 */
[----:B------:R1:W-:Y:S01]  /*54b0*/  @!UP0 UTMALDG.3D [UR16], [UR4], desc[UR6] ;  /* 0x00000610040085b4 */ /* 0x0003e20008011000 */
[----:B------:R-:W-:Y:S05]  /*54c0*/  VOTEU.ALL UP0, P1 ;  /* 0x0000000000ff7886 */ /* 0x000fea0000800000 */
[----:B------:R2:W-:Y:S01]  /*54d0*/  @!UP0 UTMALDG.3D [UR8], [UR4], desc[UR6] ;  /* 0x00000608040085b4 */ /* 0x0005e20008011000 */
[----:B------:R2:W-:Y:S01]  /*54e0*/  @!P1 SYNCS.ARRIVE.TRANS64.RED.A0TR RZ, [UR21+0x58], R7 ;  /* 0x00005807ffff99a7 */ /* 0x0005e20008300415 */
[----:B------:R-:W-:Y:S01]  /*54f0*/  SYNCS.ARRIVE.TRANS64.RED.A1T0 RZ, [UR37], RZ ;  /* 0x000000ffffff79a7 */ /* 0x000fe20008100425 */
[----:B-1----:R-:W-:Y:S01]  /*5500*/  UIADD3 UR20, UPT, UPT, UR14, UR26, URZ ;  /* 0x0000001a0e147290 */ /* 0x002fe2000fffe0ff */
[----:B------:R-:W-:Y:S11]  /*5510*/  BRA.U UP1, `(.L_x_96) ;  /* 0xfffffff101047547 */ /* 0x000ff6000b83ffff */
[----:B------:R-:W-:-:S04]  /*5520*/  SHF.L.U32 R2, R15, 0x1f, RZ ;  /* 0x0000001f0f027819 */ /* 0x000fc800000006ff */
[----:B------:R-:W1:Y:S02]  /*5530*/  SYNCS.PHASECHK.TRANS64.TRYWAIT P0, [UR21+0x60], R2 ;  /* 0x00006002ff0075a7 */ /* 0x000e640008001115 */
[----:B-1----:R-:W-:Y:S05]  /*5540*/  @!P0 BRA `(.L_x_97) ;  /* 0x0000004000648947 */ /* 0x002fea0003800000 */
.L_x_190:
[----:B------:R-:W3:Y:S02]  /*5550*/  SYNCS.PHASECHK.TRANS64.TRYWAIT P0, [UR21+0x68], R2 ;  /* 0x00006802ff0075a7 */ /* 0x000ee40008001115 */
[----:B---3--:R-:W-:Y:S05]  /*5560*/  @!P0 BRA `(.L_x_98) ;  /* 0x0000004000748947 */ /* 0x008fea0003800000 */
.L_x_192:
[----:B------:R-:W3:Y:S02]  /*5570*/  SYNCS.PHASECHK.TRANS64.TRYWAIT P0, [UR21+0x70], R2 ;  /* 0x00007002ff0075a7 */ /* 0x000ee40008001115 */
[----:B---3--:R-:W-:Y:S05]  /*5580*/  @!P0 BRA `(.L_x_99) ;  /* 0x0000004000848947 */ /* 0x008fea0003800000 */
.L_x_194:
[----:B-1----:R-:W-:-:S07]  /*5590*/  MOV R0, UR21 ;  /* 0x0000001500007c02 */ /* 0x002fce0008000f00 */
.L_x_100:
[----:B-1----:R-:W-:-:S04]  /*55a0*/  SHF.L.U32 R2, R15, 0x1f, RZ ;  /* 0x0000001f0f027819 */ /* 0x002fc800000006ff */
[----:B------:R1:W3:Y:S03]  /*55b0*/  SYNCS.PHASECHK.TRANS64.TRYWAIT P0, [R0+URZ+0x78], R2 ;  /* 0x00007802000075a7 */ /* 0x0002e600080011ff */
[----:B---3--:R-:W-:Y:S05]  /*55c0*/  @!P0 NANOSLEEP.SYNCS 0x989680 ;  /* 0x009896800000895d */ /* 0x008fea0003900000 */
[----:B------:R-:W3:Y:S02]  /*55d0*/  @!P0 SYNCS.PHASECHK.TRANS64 P0, [R0+URZ+0x78], R2 ;  /* 0x00007802000085a7 */ /* 0x000ee400080010ff */
[----:B--23--:R-:W-:Y:S05]  /*55e0*/  @P0 EXIT ;  /* 0x000000000000094d */ /* 0x00cfea0003800000 */
[----:B------:R-:W-:Y:S05]  /*55f0*/  BRA `(.L_x_100) ;  /* 0xfffffffc00e87947 */ /* 0x000fea000383ffff */
.L_x_85:
[----:B------:R-:W-:-:S06]  /*5600*/  UISETP.GE.AND UP0, UPT, UR25, 0x4, UPT ;  /* 0x000000041900788c */ /* 0x000fcc000bf06270 */
[----:B------:R-:W-:-:S13]  /*5610*/  PLOP3.LUT P0, PT, PT, PT, UP0, 0x80, 0x8 ;  /* 0x000000000008781c */ /* 0x000fda0003f0f008 */
[----:B------:R-:W-:Y:S05]  /*5620*/  @!P0 EXIT ;  /* 0x000000000000894d */ /* 0x000fea0003800000 */
[----:B------:R-:W-:Y:S01]  /*5630*/  BAR.SYNC.DEFER_BLOCKING 0x6, 0xa0 ;  /* 0x0182800000007b1d */ /* 0x000fe20000010000 */
[C---:B------:R-:W-:Y:S01]  /*5640*/  IMAD.SHL.U32 R45, R60.reuse, 0x10, RZ ;  /* 0x000000103c2d7824 */ /* 0x040fe200078e00ff */
[C---:B------:R-:W-:Y:S01]  /*5650*/  SHF.L.U32 R3, R47.reuse, 0x15, RZ ;  /* 0x000000152f037819 */ /* 0x040fe200000006ff */
[C---:B------:R-:W-:Y:S02]  /*5660*/  IMAD.U32 R23, R60.reuse, 0x10000, RZ ;  /* 0x000100003c177824 */ /* 0x040fe400078e00ff */
[----:B------:R-:W-:Y:S02]  /*5670*/  HFMA2 R59, -RZ, RZ, 0, 5.9604644775390625e-08 ;  /* 0x00000001ff3b7431 */ /* 0x000fe400000001ff */
[----:B------:R-:W-:Y:S01]  /*5680*/  IMAD.SHL.U32 R2, R60, 0x2, RZ ;  /* 0x000000023c027824 */ /* 0x000fe200078e00ff */
[----:B------:R-:W-:Y:S01]  /*5690*/  UMOV UR43, 0x400 ;  /* 0x00000400002b7882 */ /* 0x000fe20000000000 */
[----:B------:R-:W1:Y:S01]  /*56a0*/  LDCU.64 UR4, c[0x0][0x890] ;  /* 0x00011200ff0477ac */ /* 0x000e620008000a00 */
[----:B------:R-:W2:Y:S01]  /*56b0*/  LDC.64 R42, c[0x0][0x8b0] ;  /* 0x00022c00ff2a7b82 */ /* 0x000ea20000000a00 */
[----:B------:R-:W-:Y:S01]  /*56c0*/  IMAD.SHL.U32 R6, R47, 0x200, RZ ;  /* 0x000002002f067824 */ /* 0x000fe200078e00ff */
[C---:B------:R-:W-:Y:S01]  /*56d0*/  LOP3.LUT R7, R45.reuse, 0x40, RZ, 0xc0, !PT ;  /* 0x000000402d077812 */ /* 0x040fe200078ec0ff */
[----:B------:R-:W-:Y:S01]  /*56e0*/  ULEA UR43, UR47, UR43, 0x18 ;  /* 0x0000002b2f2b7291 */ /* 0x000fe2000f8ec0ff */
[----:B------:R-:W-:Y:S01]  /*56f0*/  LOP3.LUT R44, R45, 0x5b0, RZ, 0xc0, !PT ;  /* 0x000005b02d2c7812 */ /* 0x000fe200078ec0ff */
[----:B------:R-:W-:Y:S01]  /*5700*/  IMAD.MOV.U32 R22, RZ, RZ, RZ ;  /* 0x000000ffff167224 */ /* 0x000fe200078e00ff */
[----:B------:R-:W-:Y:S01]  /*5710*/  LOP3.LUT R3, R3, 0x200000, RZ, 0xc0, !PT ;  /* 0x0020000003037812 */ /* 0x000fe200078ec0ff */
[----:B------:R-:W-:Y:S01]  /*5720*/  IMAD.MOV.U32 R58, RZ, RZ, RZ ;  /* 0x000000ffff3a7224 */ /* 0x000fe200078e00ff */
[----:B------:R-:W3:Y:S01]  /*5730*/  LDC.64 R40, c[0x0][0x8a8] ;  /* 0x00022a00ff287b82 */ /* 0x000ee20000000a00 */
[----:B------:R-:W-:Y:S01]  /*5740*/  LOP3.LUT R2, R7, 0x8, R2, 0xf8, !PT ;  /* 0x0000000807027812 */ /* 0x000fe200078ef802 */
[----:B------:R-:W-:Y:S01]  /*5750*/  IMAD.MOV.U32 R55, RZ, RZ, RZ ;  /* 0x000000ffff377224 */ /* 0x000fe200078e00ff */
[----:B------:R-:W-:Y:S01]  /*5760*/  LOP3.LUT R44, R44, 0x200, R6, 0xf8, !PT ;  /* 0x000002002c2c7812 */ /* 0x000fe200078ef806 */
[----:B------:R-:W4:Y:S01]  /*5770*/  LDCU UR60, c[0x0][0x370] ;  /* 0x00006e00ff3c77ac */ /* 0x000f220008000800 */
[----:B------:R-:W-:-:S02]  /*5780*/  LOP3.LUT R23, R3, 0x400000, R23, 0xf8, !PT ;  /* 0x0040000003177812 */ /* 0x000fc400078ef817 */
[----:B------:R-:W-:Y:S01]  /*5790*/  LOP3.LUT P0, RZ, R45, 0x40, RZ, 0xc0, !PT ;  /* 0x000000402dff7812 */ /* 0x000fe2000780c0ff */
[----:B------:R-:W4:Y:S01]  /*57a0*/  LDS R0, [UR43+0x140] ;  /* 0x0001402bff007984 */ /* 0x000f220008000800 */
[----:B-1----:R-:W-:Y:S01]  /*57b0*/  IMAD.U32 R49, RZ, RZ, UR4 ;  /* 0x00000004ff317e24 */ /* 0x002fe2000f8e00ff */
[----:B------:R-:W-:Y:S01]  /*57c0*/  UIADD3 UR4, UPT, UPT, UR43, 0x200, URZ ;  /* 0x000002002b047890 */ /* 0x000fe2000fffe0ff */
[----:B------:R-:W-:Y:S01]  /*57d0*/  LOP3.LUT R44, R44, R2, RZ, 0xfc, !PT ;  /* 0x000000022c2c7212 */ /* 0x000fe200078efcff */
[----:B------:R-:W-:Y:S01]  /*57e0*/  IMAD.U32 R48, RZ, RZ, UR5 ;  /* 0x00000005ff307e24 */ /* 0x000fe2000f8e00ff */
[----:B------:R-:W-:Y:S01]  /*57f0*/  P2R R2, PR, RZ, 0x1 ;  /* 0x00000001ff027803 */ /* 0x000fe20000000000 */
[----:B------:R-:W1:Y:S01]  /*5800*/  LDCU UR42, c[0x0][0xb0c] ;  /* 0x00016180ff2a77ac */ /* 0x000e620008000800 */
[----:B------:R-:W-:Y:S01]  /*5810*/  LOP3.LUT R60, R60, 0x60, RZ, 0xc0, !PT ;  /* 0x000000603c3c7812 */ /* 0x000fe200078ec0ff */
[----:B------:R-:W-:Y:S01]  /*5820*/  IMAD.U32 R52, RZ, RZ, UR4 ;  /* 0x00000004ff347e24 */ /* 0x000fe2000f8e00ff */
[----:B------:R-:W-:Y:S01]  /*5830*/  MOV R57, RZ ;  /* 0x000000ff00397202 */ /* 0x000fe20000000f00 */
[----:B------:R-:W1:Y:S01]  /*5840*/  LDCU UR39, c[0x0][0xb30] ;  /* 0x00016600ff2777ac */ /* 0x000e620008000800 */
[----:B------:R-:W1:Y:S01]  /*5850*/  LDCU.64 UR54, c[0x0][0x888] ;  /* 0x00011100ff3677ac */ /* 0x000e620008000a00 */
[----:B------:R-:W1:Y:S01]  /*5860*/  LDCU.64 UR40, c[0x0][0xb28] ;  /* 0x00016500ff2877ac */ /* 0x000e620008000a00 */
[----:B------:R-:W1:Y:S01]  /*5870*/  LDCU.128 UR56, c[0x0][0xb10] ;  /* 0x00016200ff3877ac */ /* 0x000e620008000c00 */
[----:B------:R-:W1:Y:S01]  /*5880*/  LDCU UR53, c[0x0][0x374] ;  /* 0x00006e80ff3577ac */ /* 0x000e620008000800 */
[----:B------:R-:W-:Y:S01]  /*5890*/  UMOV UR52, URZ ;  /* 0x000000ff00347c82 */ /* 0x000fe20008000000 */
[----:B------:R-:W-:Y:S01]  /*58a0*/  UMOV UR46, URZ ;  /* 0x000000ff002e7c82 */ /* 0x000fe20008000000 */
[----:B-1234-:R-:W-:-:S07]  /*58b0*/  IMAD.IADD R23, R0, 0x1, R23 ;  /* 0x0000000100177824 */ /* 0x01efce00078e0217 */
.L_x_144:
[----:B------:R-:W-:Y:S02]  /*58c0*/  LEA R3, R55, UR43, 0x3 ;  /* 0x0000002b37037c11 */ /* 0x000fe4000f8e18ff */
[----:B------:R-:W-:Y:S02]  /*58d0*/  SHF.L.U32 R0, R57, 0x1f, RZ ;  /* 0x0000001f39007819 */ /* 0x000fe400000006ff */
[----:B-1----:R-:W-:Y:S02]  /*58e0*/  LEA R4, R55, UR43, 0x4 ;  /* 0x0000002b37047c11 */ /* 0x002fe4000f8e20ff */
[----:B------:R-:W1:Y:S02]  /*58f0*/  SYNCS.PHASECHK.TRANS64.TRYWAIT P0, [R3+URZ+0x90], R0 ;  /* 0x00009000030075a7 */ /* 0x000e6400080011ff */
[----:B-1----:R-:W-:Y:S05]  /*5900*/  @!P0 BRA `(.L_x_101) ;  /* 0x0000003c00bc8947 */ /* 0x002fea0003800000 */
.L_x_195:
        /* <DEDUP_REMOVED lines=8> */
[----:B--2---:R-:W-:Y:S11]  /*5990*/  LOP3.LUT P0, RZ, R6, 0x1, RZ, 0xc0, !PT ;  /* 0x0000000106ff7812 */ /* 0x004ff6000780c0ff */
[----:B------:R-:W-:Y:S02]  /*59a0*/  @!UPT UIADD3 URZ, UPT, UPT, URZ, URZ, URZ ;  /* 0x000000fffffff290 */ /* 0x000fe4000fffe0ff */
[----:B---3--:R-:W-:Y:S01]  /*59b0*/  VOTEU.ANY UP1, P0 ;  /* 0x0000000000ff7886 */ /* 0x008fe20000020100 */
[----:B------:R-:W-:Y:S01]  /*59c0*/  PLOP3.LUT P0, PT, PT, PT, UP1, 0x80, 0x8 ;  /* 0x000000000008781c */ /* 0x000fe20003f0f018 */
[----:B------:R-:W-:Y:S11]  /*59d0*/  UP2UR UR62, UPR, URZ, 0x2 ;  /* 0x00000002ff3e7883 */ /* 0x000ff60008000000 */
[----:B------:R-:W-:Y:S01]  /*59e0*/  @!UPT UIADD3 URZ, UPT, UPT, URZ, URZ, URZ ;  /* 0x000000fffffff290 */ /* 0x000fe2000fffe0ff */
[----:B-1----:R-:W-:Y:S02]  /*59f0*/  @P0 SHF.R.U32.HI R0, RZ, 0x10, R5 ;  /* 0x00000010ff000819 */ /* 0x002fe40000011605 */
        /* <DEDUP_REMOVED lines=12> */
[----:B------:R-:W2:Y:S01]  /*5ac0*/  LDCU UR12, c[0x0][0xb20] ;  /* 0x00016400ff0c77ac */ /* 0x000ea20008000800 */
[----:B------:R-:W-:Y:S02]  /*5ad0*/  UIMAD.WIDE.U32 UR4, UR53, UR59, URZ ;  /* 0x0000003b350472a5 */ /* 0x000fe4000f8e00ff */
[----:B------:R-:W-:Y:S02]  /*5ae0*/  UIMAD.WIDE.U32 UR6, UR60, UR56, URZ ;  /* 0x000000383c0672a5 */ /* 0x000fe4000f8e00ff */
[----:B------:R-:W-:Y:S02]  /*5af0*/  UISETP.NE.AND UP0, UPT, UR58, 0x1, UPT ;  /* 0x000000013a00788c */ /* 0x000fe4000bf05270 */
[----:B------:R-:W-:Y:S02]  /*5b00*/  UIMAD.WIDE.U32 UR8, UR37, UR59, URZ ;  /* 0x0000003b250872a5 */ /* 0x000fe4000f8e00ff */
[----:B------:R-:W-:Y:S02]  /*5b10*/  UIMAD.WIDE.U32 UR10, UR38, UR56, URZ ;  /* 0x00000038260a72a5 */ /* 0x000fe4000f8e00ff */
[----:B------:R-:W-:Y:S02]  /*5b20*/  UISETP.NE.AND UP1, UPT, UR42, 0x1, UPT ;  /* 0x000000012a00788c */ /* 0x000fe4000bf25270 */
[----:B------:R-:W-:Y:S01]  /*5b30*/  UISETP.NE.AND UP2, UPT, UR45, 0x1, UPT ;  /* 0x000000012d00788c */ /* 0x000fe2000bf45270 */
[----:B------:R-:W-:Y:S02]  /*5b40*/  UMOV UR4, UR5 ;  /* 0x0000000500047c82 */ /* 0x000fe40008000000 */
[----:B--2---:R-:W-:Y:S03]  /*5b50*/  USHF.R.U32.HI UR5, URZ, UR12, UR4 ;  /* 0x0000000cff057299 */ /* 0x004fe60008011604 */
[----:B------:R-:W-:Y:S02]  /*5b60*/  UMOV UR4, UR7 ;  /* 0x0000000700047c82 */ /* 0x000fe40008000000 */
[----:B------:R-:W-:Y:S02]  /*5b70*/  USHF.R.U32.HI UR7, URZ, UR57, UR4 ;  /* 0x00000039ff077299 */ /* 0x000fe40008011604 */
[----:B------:R-:W-:Y:S02]  /*5b80*/  USEL UR4, UR53, UR5, !UP0 ;  /* 0x0000000535047287 */ /* 0x000fe4000c000000 */
[----:B------:R-:W-:Y:S01]  /*5b90*/  USEL UR7, UR60, UR7, !UP1 ;  /* 0x000000073c077287 */ /* 0x000fe2000c800000 */
[----:B------:R-:W-:Y:S01]  /*5ba0*/  UMOV UR5, UR9 ;  /* 0x0000000900057c82 */ /* 0x000fe20008000000 */
[----:B------:R-:W-:Y:S02]  /*5bb0*/  UIMAD.WIDE.U32 UR8, UR4, UR40, URZ ;  /* 0x00000028040872a5 */ /* 0x000fe4000f8e00ff */
[----:B------:R-:W-:Y:S03]  /*5bc0*/  USHF.R.U32.HI UR6, URZ, UR12, UR5 ;  /* 0x0000000cff067299 */ /* 0x000fe60008011605 */
[----:B------:R-:W-:Y:S01]  /*5bd0*/  UMOV UR5, UR11 ;  /* 0x0000000b00057c82 */ /* 0x000fe20008000000 */
[----:B------:R-:W-:Y:S02]  /*5be0*/  UIMAD.WIDE.U32 UR10, UR7, UR40, URZ ;  /* 0x00000028070a72a5 */ /* 0x000fe4000f8e00ff */
[----:B------:R-:W-:Y:S02]  /*5bf0*/  USHF.R.U32.HI UR12, URZ, UR57, UR5 ;  /* 0x00000039ff0c7299 */ /* 0x000fe40008011605 */
[----:B------:R-:W-:Y:S01]  /*5c00*/  USEL UR6, UR37, UR6, !UP0 ;  /* 0x0000000625067287 */ /* 0x000fe2000c000000 */
[----:B------:R-:W-:Y:S02]  /*5c10*/  UMOV UR5, UR9 ;  /* 0x0000000900057c82 */ /* 0x000fe40008000000 */
[----:B------:R-:W-:Y:S01]  /*5c20*/  UMOV UR10, UR11 ;  /* 0x0000000b000a7c82 */ /* 0x000fe20008000000 */
[----:B------:R-:W-:Y:S02]  /*5c30*/  @UP2 USHF.R.U32.HI UR4, URZ, UR41, UR5 ;  /* 0x00000029ff042299 */ /* 0x000fe40008011605 */
[----:B------:R-:W-:Y:S02]  /*5c40*/  @UP2 USHF.R.U32.HI UR7, URZ, UR41, UR10 ;  /* 0x00000029ff072299 */ /* 0x000fe4000801160a */
[----:B------:R-:W-:Y:S02]  /*5c50*/  UIMAD UR4, UR45, UR4, URZ ;  /* 0x000000042d0472a4 */ /* 0x000fe4000f8e02ff */
        /* <DEDUP_REMOVED lines=8> */
[----:B------:R-:W-:Y:S02]  /*5ce0*/  USEL UR11, UR6, UR4, !UP2 ;  /* 0x00000004060b7287 */ /* 0x000fe4000d000000 */
[----:B------:R-:W-:Y:S02]  /*5cf0*/  UIADD3 UR8, UPT, UPT, -UR5, URZ, URZ ;  /* 0x000000ff05087290 */ /* 0x000fe4000fffe1ff */
[----:B------:R-:W-:Y:S01]  /*5d00*/  UIADD3 UR10, UPT, UPT, -UR11, URZ, URZ ;  /* 0x000000ff0b0a7290 */ /* 0x000fe2000fffe1ff */
[----:B------:R-:W-:Y:S01]  /*5d10*/  @!UP0 UMOV UR4, UR9 ;  /* 0x0000000900048c82 */ /* 0x000fe20008000000 */
[----:B------:R-:W-:Y:S02]  /*5d20*/  UIADD3 UR9, UPT, UPT, -UR6, URZ, URZ ;  /* 0x000000ff06097290 */ /* 0x000fe4000fffe1ff */
[----:B------:R-:W-:Y:S02]  /*5d30*/  @!UP0 USHF.R.U32.HI UR4, URZ, UR41, UR4 ;  /* 0x00000029ff048299 */ /* 0x000fe40008011604 */
[----:B------:R-:W-:Y:S02]  /*5d40*/  UIMAD UR10, UR45, UR10, UR6 ;  /* 0x0000000a2d0a72a4 */ /* 0x000fe4000f8e0206 */
[----:B------:R-:W-:Y:S04]  /*5d50*/  @!UP0 USEL UR4, UR5, UR4, !UP2 ;  /* 0x0000000405048287 */ /* 0x000fe8000d000000 */
[----:B------:R-:W-:Y:S02]  /*5d60*/  @!UP0 UIMAD UR10, UR7, UR10, UR4 ;  /* 0x0000000a070a82a4 */ /* 0x000fe4000f8e0204 */
[----:B------:R-:W-:Y:S02]  /*5d70*/  @!UP0 UIADD3 UR11, UPT, UPT, UR11, -UR4, URZ ;  /* 0x800000040b0b8290 */ /* 0x000fe4000fffe0ff */
[----:B------:R-:W-:Y:S02]  /*5d80*/  UIMAD UR7, UR42, UR8, UR38 ;  /* 0x000000082a0772a4 */ /* 0x000fe4000f8e0226 */
[----:B------:R-:W-:Y:S02]  /*5d90*/  @!UP0 UIMAD UR6, UR11, UR45, UR5 ;  /* 0x0000002d0b0682a4 */ /* 0x000fe4000f8e0205 */
[----:B------:R-:W-:Y:S01]  /*5da0*/  UIMAD UR4, UR58, UR9, UR37 ;  /* 0x000000093a0472a4 */ /* 0x000fe2000f8e0225 */
[----:B------:R-:W-:Y:S02]  /*5db0*/  @!UP0 UMOV UR5, UR10 ;  /* 0x0000000a00058c82 */ /* 0x000fe40008000000 */
[----:B------:R-:W-:Y:S02]  /*5dc0*/  UIMAD UR38, UR5, UR42, UR7 ;  /* 0x0000002a052672a4 */ /* 0x000fe4000f8e0207 */
[----:B------:R-:W-:Y:S11]  /*5dd0*/  UIMAD UR37, UR6, UR58, UR4 ;  /* 0x0000003a062572a4 */ /* 0x000ff6000f8e0204 */
[----:B------:R-:W-:Y:S01]  /*5de0*/  @!UPT UIADD3 URZ, UPT, UPT, URZ, URZ, URZ ;  /* 0x000000fffffff290 */ /* 0x000fe2000fffe0ff */
.L_x_102:
[----:B------:R-:W-:Y:S01]  /*5df0*/  UISETP.NE.AND UP0, UPT, UR39, 0x1, UPT ;  /* 0x000000012700788c */ /* 0x000fe2000bf05270 */
[----:B------:R-:W-:Y:S01]  /*5e00*/  LOP3.LUT P0, RZ, R52, 0x90, RZ, 0xc0, !PT ;  /* 0x0000009034ff7812 */ /* 0x000fe2000780c0ff */
[----:B------:R-:W-:Y:S01]  /*5e10*/  USHF.L.U32 UR50, UR20, 0x6, URZ ;  /* 0x0000000614327899 */ /* 0x000fe200080006ff */
[----:B------:R-:W-:Y:S01]  /*5e20*/  BSSY.RECONVERGENT B6, `(.L_x_103) ;  /* 0x0000034000067945 */ /* 0x000fe20003800200 */
[----:B------:R-:W-:Y:S01]  /*5e30*/  USHF.L.U32 UR49, UR24, 0x7, URZ ;  /* 0x0000000718317899 */ /* 0x000fe200080006ff */
[----:B------:R-:W-:Y:S06]  /*5e40*/  IADD3 R55, PT, PT, R55, 0x1, RZ ;  /* 0x0000000137377810 */ /* 0x000fec0007ffe0ff */
[----:B------:R-:W2:Y:S01]  /*5e50*/  @!UP0 LDCU.128 UR12, c[0x0][0xb10] ;  /* 0x00016200ff0c87ac */ /* 0x000ea20008000c00 */
[----:B------:R-:W3:Y:S01]  /*5e60*/  @!UP0 LDCU UR5, c[0x0][0xb0c] ;  /* 0x00016180ff0587ac */ /* 0x000ee20008000800 */
[----:B------:R-:W4:Y:S01]  /*5e70*/  @!UP0 LDCU UR10, c[0x0][0xb20] ;  /* 0x00016400ff0a87ac */ /* 0x000f220008000800 */
[----:B--2---:R-:W-:Y:S02]  /*5e80*/  UIMAD.WIDE.U32 UR8, UR38, UR12, URZ ;  /* 0x0000000c260872a5 */ /* 0x004fe4000f8e00ff */
[----:B------:R-:W-:Y:S02]  /*5e90*/  UIMAD.WIDE.U32 UR6, UR37, UR15, URZ ;  /* 0x0000000f250672a5 */ /* 0x000fe4000f8e00ff */
[----:B------:R-:W-:Y:S03]  /*5ea0*/  @!UP0 UISETP.NE.AND UP1, UPT, UR14, 0x1, UPT ;  /* 0x000000010e00888c */ /* 0x000fe6000bf25270 */
[----:B------:R-:W-:Y:S01]  /*5eb0*/  @!UP0 UMOV UR4, UR9 ;  /* 0x0000000900048c82 */ /* 0x000fe20008000000 */
[----:B---3--:R-:W-:Y:S02]  /*5ec0*/  @!UP0 UISETP.NE.AND UP2, UPT, UR5, 0x1, UPT ;  /* 0x000000010500888c */ /* 0x008fe4000bf45270 */
[----:B------:R-:W-:Y:S01]  /*5ed0*/  @!UP0 USHF.R.U32.HI UR4, URZ, UR13, UR4 ;  /* 0x0000000dff048299 */ /* 0x000fe20008011604 */
[----:B------:R-:W-:Y:S02]  /*5ee0*/  @!UP0 UMOV UR6, UR7 ;  /* 0x0000000700068c82 */ /* 0x000fe40008000000 */
[----:B----4-:R-:W-:Y:S02]  /*5ef0*/  @!UP0 USHF.R.U32.HI UR6, URZ, UR10, UR6 ;  /* 0x0000000aff068299 */ /* 0x010fe40008011606 */
[----:B------:R-:W-:Y:S02]  /*5f00*/  @!UP0 USEL UR7, UR38, UR4, !UP2 ;  /* 0x0000000426078287 */ /* 0x000fe4000d000000 */
[----:B------:R-:W-:Y:S04]  /*5f10*/  @!UP0 USEL UR6, UR37, UR6, !UP1 ;  /* 0x0000000625068287 */ /* 0x000fe8000c800000 */
[----:B------:R-:W-:Y:S02]  /*5f20*/  @!UP0 UIADD3 UR4, UPT, UPT, -UR7, UR6, URZ ;  /* 0x0000000607048290 */ /* 0x000fe4000fffe1ff */
[----:B------:R-:W-:Y:S02]  /*5f30*/  @!UP0 UIADD3 UR6, UPT, UPT, UR7, -UR6, URZ ;  /* 0x8000000607068290 */ /* 0x000fe4000fffe0ff */
[----:B------:R-:W-:Y:S02]  /*5f40*/  @!UP0 UIMAD UR38, UR4, UR5, UR38 ;  /* 0x00000005042682a4 */ /* 0x000fe4000f8e0226 */
[----:B------:R-:W-:Y:S01]  /*5f50*/  @!UP0 UIMAD UR37, UR6, UR14, UR37 ;  /* 0x0000000e062582a4 */ /* 0x000fe2000f8e0225 */
[----:B------:R-:W-:Y:S11]  /*5f60*/  @!P0 BRA `(.L_x_104) ;  /* 0x00000000007c8947 */ /* 0x000ff60003800000 */
[----:B------:R-:W2:Y:S01]  /*5f70*/  LDCU.64 UR8, c[0x4][0x80] ;  /* 0x01001000ff0877ac */ /* 0x000ea20008000a00 */
[----:B------:R-:W-:Y:S01]  /*5f80*/  MOV R2, 0x0 ;  /* 0x0000000000027802 */ /* 0x000fe20000000f00 */
[----:B------:R-:W-:Y:S02]  /*5f90*/  HFMA2 R12, -RZ, RZ, 0, 5.9604644775390625e-08 ;  /* 0x00000001ff0c7431 */ /* 0x000fe400000001ff */
[----:B------:R-:W-:Y:S01]  /*5fa0*/  IMAD.MOV.U32 R8, RZ, RZ, 0x70 ;  /* 0x00000070ff087424 */ /* 0x000fe200078e00ff */
[----:B------:R3:W4:Y:S01]  /*5fb0*/  LDC.64 R14, c[0x4][R2] ;  /* 0x01000000020e7b82 */ /* 0x0007220000000a00 */
[----:B------:R-:W1:Y:S01]  /*5fc0*/  LDCU.64 UR6, c[0x4][0x88] ;  /* 0x01001100ff0677ac */ /* 0x000e620008000a00 */
[----:B------:R-:W-:Y:S01]  /*5fd0*/  IMAD.MOV.U32 R13, RZ, RZ, RZ ;  /* 0x000000ffff0d7224 */ /* 0x000fe200078e00ff */
[----:B------:R-:W1:Y:S01]  /*5fe0*/  LDCU.64 UR4, c[0x4][0x8] ;  /* 0x01000100ff0477ac */ /* 0x000e620008000a00 */
[----:B--2---:R-:W-:Y:S01]  /*5ff0*/  MOV R5, UR9 ;  /* 0x0000000900057c02 */ /* 0x004fe20008000f00 */
[----:B------:R-:W-:Y:S01]  /*6000*/  IMAD.U32 R4, RZ, RZ, UR8 ;  /* 0x00000008ff047e24 */ /* 0x000fe2000f8e00ff */
[----:B-1----:R-:W-:Y:S01]  /*6010*/  MOV R7, UR7 ;  /* 0x0000000700077c02 */ /* 0x002fe20008000f00 */
[----:B------:R-:W-:Y:S01]  /*6020*/  IMAD.U32 R6, RZ, RZ, UR6 ;  /* 0x00000006ff067e24 */ /* 0x000fe2000f8e00ff */
[----:B------:R-:W-:Y:S01]  /*6030*/  MOV R11, UR5 ;  /* 0x00000005000b7c02 */ /* 0x000fe20008000f00 */
[----:B------:R-:W-:Y:S02]  /*6040*/  IMAD.U32 R10, RZ, RZ, UR4 ;  /* 0x00000004ff0a7e24 */ /* 0x000fe4000f8e00ff */
[----:B------:R-:W-:Y:S07]  /*6050*/  LEPC R20, `(.L_x_105) ;  /* 0x000000001014794e */ /* 0x000fee0000000000 */
[----:B---345:R-:W-:Y:S05]  /*6060*/  CALL.ABS.NOINC R14 ;  /* 0x000000000e007343 */ /* 0x038fea0003c00000 */
.L_x_105:
[----:B------:R-:W1:Y:S01]  /*6070*/  LDCU.64 UR8, c[0x4][0x80] ;  /* 0x01001000ff0877ac */ /* 0x000e620008000a00 */
[----:B------:R-:W2:Y:S01]  /*6080*/  LDC.64 R2, c[0x4][R2] ;  /* 0x0100000002027b82 */ /* 0x000ea20000000a00 */
[----:B------:R-:W-:Y:S02]  /*6090*/  HFMA2 R12, -RZ, RZ, 0, 5.9604644775390625e-08 ;  /* 0x00000001ff0c7431 */ /* 0x000fe400000001ff */
[----:B------:R-:W-:Y:S02]  /*60a0*/  IMAD.MOV.U32 R8, RZ, RZ, 0x70 ;  /* 0x00000070ff087424 */ /* 0x000fe400078e00ff */
[----:B------:R-:W-:Y:S01]  /*60b0*/  IMAD.MOV.U32 R13, RZ, RZ, RZ ;  /* 0x000000ffff0d7224 */ /* 0x000fe200078e00ff */
[----:B------:R-:W3:Y:S01]  /*60c0*/  LDCU.64 UR6, c[0x4][0x88] ;  /* 0x01001100ff0677ac */ /* 0x000ee20008000a00 */
[----:B------:R-:W4:Y:S01]  /*60d0*/  LDCU.64 UR4, c[0x4][0x8] ;  /* 0x01000100ff0477ac */ /* 0x000f220008000a00 */
[----:B-1----:R-:W-:Y:S02]  /*60e0*/  MOV R4, UR8 ;  /* 0x0000000800047c02 */ /* 0x002fe40008000f00 */
[----:B------:R-:W-:Y:S02]  /*60f0*/  MOV R5, UR9 ;  /* 0x0000000900057c02 */ /* 0x000fe40008000f00 */
[----:B---3--:R-:W-:Y:S01]  /*6100*/  MOV R7, UR7 ;  /* 0x0000000700077c02 */ /* 0x008fe20008000f00 */
[----:B------:R-:W-:Y:S01]  /*6110*/  IMAD.U32 R6, RZ, RZ, UR6 ;  /* 0x00000006ff067e24 */ /* 0x000fe2000f8e00ff */
[----:B----4-:R-:W-:Y:S01]  /*6120*/  MOV R11, UR5 ;  /* 0x00000005000b7c02 */ /* 0x010fe20008000f00 */
[----:B------:R-:W-:Y:S02]  /*6130*/  IMAD.U32 R10, RZ, RZ, UR4 ;  /* 0x00000004ff0a7e24 */ /* 0x000fe4000f8e00ff */
[----:B------:R-:W-:Y:S07]  /*6140*/  LEPC R20, `(.L_x_104) ;  /* 0x000000001014794e */ /* 0x000fee0000000000 */
[----:B--2---:R-:W-:Y:S05]  /*6150*/  CALL.ABS.NOINC R2 ;  /* 0x0000000002007343 */ /* 0x004fea0003c00000 */
.L_x_104:
[----:B------:R-:W-:Y:S05]  /*6160*/  BSYNC.RECONVERGENT B6 ;  /* 0x0000000000067941 */ /* 0x000fea0003800200 */
.L_x_103:
[----:B------:R-:W-:Y:S02]  /*6170*/  R2UR UR6, R51 ;  /* 0x00000000330672ca */ /* 0x000fe400000e0000 */
[----:B------:R-:W-:Y:S02]  /*6180*/  R2UR UR5, R49 ;  /* 0x00000000310572ca */ /* 0x000fe400000e0000 */
[----:B------:R-:W-:Y:S02]  /*6190*/  R2UR UR4, R48 ;  /* 0x00000000300472ca */ /* 0x000fe400000e0000 */
[----:B------:R-:W-:Y:S02]  /*61a0*/  ISETP.NE.U32.AND P4, PT, R42, RZ, PT ;  /* 0x000000ff2a00720c */ /* 0x000fe40003f85070 */
[----:B------:R-:W-:Y:S02]  /*61b0*/  ISETP.NE.U32.AND P2, PT, RZ, UR54, PT ;  /* 0x00000036ff007c0c */ /* 0x000fe4000bf45070 */
[----:B------:R-:W-:Y:S02]  /*61c0*/  ISETP.NE.AND.EX P4, PT, R43, RZ, PT, P4 ;  /* 0x000000ff2b00720c */ /* 0x000fe40003f85340 */
[----:B------:R-:W-:Y:S01]  /*61d0*/  ISETP.NE.AND.EX P2, PT, RZ, UR55, PT, P2 ;  /* 0x00000037ff007c0c */ /* 0x000fe2000bf45320 */
[----:B------:R-:W-:Y:S02]  /*61e0*/  UISETP.NE.AND UP2, UPT, UR6, URZ, UPT ;  /* 0x000000ff0600728c */ /* 0x000fe4000bf45270 */
[----:B------:R-:W-:Y:S04]  /*61f0*/  UISETP.NE.U32.AND UP0, UPT, UR5, URZ, UPT ;  /* 0x000000ff0500728c */ /* 0x000fe8000bf05070 */
[----:B------:R-:W-:Y:S01]  /*6200*/  UISETP.NE.AND.EX UP1, UPT, UR4, URZ, UPT, UP0 ;  /* 0x000000ff0400728c */ /* 0x000fe2000bf25300 */
[----:B------:R-:W-:Y:S01]  /*6210*/  PLOP3.LUT P1, PT, PT, PT, UP2, 0x80, 0x8 ;  /* 0x000000000008781c */ /* 0x000fe20003f2f028 */
[----:B------:R-:W-:Y:S03]  /*6220*/  UPLOP3.LUT UP0, UPT, UPT, UPT, UPT, 0x40, 0x4 ;  /* 0x000000000004789c */ /* 0x000fe60003f0e870 */
[----:B------:R-:W-:Y:S06]  /*6230*/  @UP2 UPLOP3.LUT UP0, UPT, UPT, UPT, UP1, 0x80, 0x8 ;  /* 0x000000000008289c */ /* 0x000fec0003f0f010 */
[----:B------:R-:W-:Y:S01]  /*6240*/  PLOP3.LUT P0, PT, PT, PT, UP0, 0x80, 0x8 ;  /* 0x000000000008781c */ /* 0x000fe20003f0f008 */
[----:B------:R-:W-:Y:S01]  /*6250*/  @!UPT UIADD3 URZ, UPT, UPT, URZ, URZ, URZ ;  /* 0x000000fffffff290 */ /* 0x000fe2000fffe0ff */
[----:B------:R-:W-:Y:S11]  /*6260*/  BRA.U !UP1, `(.L_x_106) ;  /* 0x0000000109407547 */ /* 0x000ff6000b800000 */
[----:B------:R-:W-:Y:S01]  /*6270*/  UISETP.NE.U32.AND UP0, UPT, UR54, URZ, UPT ;  /* 0x000000ff3600728c */ /* 0x000fe2000bf05070 */
[----:B------:R-:W-:Y:S01]  /*6280*/  R2UR UR6, R49 ;  /* 0x00000000310672ca */ /* 0x000fe200000e0000 */
[----:B------:R-:W2:Y:S01]  /*6290*/  LDCU.64 UR8, c[0x0][0x358] ;  /* 0x00006b00ff0877ac */ /* 0x000ea20008000a00 */
[----:B------:R-:W-:Y:S02]  /*62a0*/  HFMA2 R46, -RZ, RZ, 0, 5.9604644775390625e-08 ;  /* 0x00000001ff2e7431 */ /* 0x000fe400000001ff */
[----:B-1----:R-:W-:Y:S01]  /*62b0*/  IMAD.MOV.U32 R0, RZ, RZ, 0x1 ;  /* 0x00000001ff007424 */ /* 0x002fe200078e00ff */
[----:B------:R-:W-:Y:S06]  /*62c0*/  UISETP.NE.AND.EX UP0, UPT, UR55, URZ, UPT, UP0 ;  /* 0x000000ff3700728c */ /* 0x000fec000bf05300 */
[----:B------:R-:W-:Y:S05]  /*62d0*/  PLOP3.LUT P3, PT, PT, PT, UP0, 0x80, 0x8 ;  /* 0x000000000008781c */ /* 0x000fea0003f6f008 */
[----:B------:R-:W1:Y:S01]  /*62e0*/  @UP0 LDCU.64 UR4, c[0x0][0x888] ;  /* 0x00011100ff0407ac */ /* 0x000e620008000a00 */
[----:B------:R-:W-:Y:S07]  /*62f0*/  @UP0 UIMAD UR6, UR36, UR6, URZ ;  /* 0x00000006240602a4 */ /* 0x000fee000f8e02ff */
[----:B------:R-:W-:Y:S01]  /*6300*/  @!P3 PRMT R46, R0, 0x7610, R46 ;  /* 0x00007610002eb816 */ /* 0x000fe2000000002e */
[----:B-1----:R-:W-:Y:S06]  /*6310*/  @UP0 UIMAD.WIDE UR4, UR6, 0x4, UR4 ;  /* 0x00000004060408a5 */ /* 0x002fec000f8e0204 */
[----:B------:R-:W-:Y:S02]  /*6320*/  IMAD.U32 R2, RZ, RZ, UR4 ;  /* 0x00000004ff027e24 */ /* 0x000fe4000f8e00ff */
[----:B------:R-:W-:Y:S03]  /*6330*/  IMAD.U32 R3, RZ, RZ, UR5 ;  /* 0x00000005ff037e24 */ /* 0x000fe6000f8e00ff */
[----:B------:R-:W1:Y:S02]  /*6340*/  @!UP0 LDCU UR4, c[0x0][0x880] ;  /* 0x00011000ff0487ac */ /* 0x000e640008000800 */
[----:B--2--5:R2:W5:Y:S02]  /*6350*/  @P3 LDG.E R27, desc[UR8][R2.64] ;  /* 0x00000008021b3981 */ /* 0x024564000c1e1900 */
[----:B-12---:R-:W-:Y:S02]  /*6360*/  @!P3 MOV R27, UR4 ;  /* 0x00000004001bbc02 */ /* 0x006fe40008000f00 */
.L_x_106:
[----:B------:R-:W-:Y:S05]  /*6370*/  @!P4 BRA `(.L_x_107) ;  /* 0x000000000024c947 */ /* 0x000fea0003800000 */
[----:B------:R-:W-:Y:S01]  /*6380*/  ISETP.NE.U32.AND P3, PT, R40, RZ, PT ;  /* 0x000000ff2800720c */ /* 0x000fe20003f65070 */
[----:B------:R-:W2:Y:S03]  /*6390*/  LDCU.64 UR4, c[0x0][0x358] ;  /* 0x00006b00ff0477ac */ /* 0x000ea60008000a00 */
[----:B------:R-:W-:Y:S11]  /*63a0*/  ISETP.NE.AND.EX P3, PT, R41, RZ, PT, P3 ;  /* 0x000000ff2900720c */ /* 0x000ff60003f65330 */
[----:B------:R-:W-:Y:S02]  /*63b0*/  @!UPT UIADD3 URZ, UPT, UPT, URZ, URZ, URZ ;  /* 0x000000fffffff290 */ /* 0x000fe4000fffe0ff */
[----:B------:R-:W3:Y:S01]  /*63c0*/  @P3 LDC.64 R2, c[0x0][0x8a8] ;  /* 0x00022a00ff023b82 */ /* 0x000ee20000000a00 */
[----:B-1----:R-:W-:Y:S04]  /*63d0*/  @P3 IMAD R0, R42, UR36, RZ ;  /* 0x000000242a003c24 */ /* 0x002fe8000f8e02ff */
[----:B---3--:R-:W-:Y:S05]  /*63e0*/  @P3 IMAD.WIDE R2, R0, 0x4, R2 ;  /* 0x0000000400023825 */ /* 0x008fea00078e0202 */
[----:B--2--5:R2:W5:Y:S02]  /*63f0*/  @P3 LDG.E R24, desc[UR4][R2.64] ;  /* 0x0000000402183981 */ /* 0x024564000c1e1900 */
[----:B--2---:R-:W3:Y:S02]  /*6400*/  @!P3 LDC R24, c[0x0][0x8a0] ;  /* 0x00022800ff18bb82 */ /* 0x004ee40000000800 */
.L_x_107:
[----:B-----5:R-:W-:Y:S01]  /*6410*/  FSETP.NEU.AND P3, PT, R27, RZ, PT ;  /* 0x000000ff1b00720b */ /* 0x020fe20003f6d000 */
[----:B------:R-:W-:Y:S01]  /*6420*/  IMAD.SHL.U32 R56, R44, 0x2, RZ ;  /* 0x000000022c387824 */ /* 0x000fe200078e00ff */
[----:B------:R-:W-:Y:S01]  /*6430*/  SEL R3, RZ, 0xffffffff, P2 ;  /* 0xffffffffff037807 */ /* 0x000fe20001000000 */
[----:B------:R-:W-:Y:S01]  /*6440*/  BSSY B1, `(.L_x_108) ;  /* 0x0000034000017945 */ /* 0x000fe20003800000 */
[----:B------:R-:W-:Y:S01]  /*6450*/  @P1 LOP3.LUT P2, RZ, R46, 0xff, RZ, 0xc0, !PT ;  /* 0x000000ff2eff1812 */ /* 0x000fe2000784c0ff */
[----:B------:R-:W-:Y:S01]  /*6460*/  IMAD.MOV.U32 R63, RZ, RZ, 0x1 ;  /* 0x00000001ff3f7424 */ /* 0x000fe200078e00ff */
[----:B-1----:R-:W-:Y:S01]  /*6470*/  @P1 SEL R0, RZ, 0xffffffff, P3 ;  /* 0xffffffffff001807 */ /* 0x002fe20001800000 */
[C---:B------:R-:W-:Y:S01]  /*6480*/  IMAD R25, R22.reuse, 0x40, R23 ;  /* 0x0000004016197824 */ /* 0x040fe200078e0217 */
[----:B------:R-:W-:Y:S01]  /*6490*/  LOP3.LUT R59, R59, 0x1, RZ, 0x3c, !PT ;  /* 0x000000013b3b7812 */ /* 0x000fe200078e3cff */
[----:B------:R-:W-:Y:S01]  /*64a0*/  IMAD.MOV.U32 R26, RZ, RZ, RZ ;  /* 0x000000ffff1a7224 */ /* 0x000fe200078e00ff */
[C---:B------:R-:W-:Y:S02]  /*64b0*/  @P0 SEL R0, R3.reuse, R0, !P2 ;  /* 0x0000000003000207 */ /* 0x040fe40005000000 */
[----:B------:R-:W-:Y:S02]  /*64c0*/  CS2R R38, SRZ ;  /* 0x0000000000267805 */ /* 0x000fe4000001ff00 */
[----:B------:R-:W-:Y:S02]  /*64d0*/  LEA R53, R22, UR43, 0x3 ;  /* 0x0000002b16357c11 */ /* 0x000fe4000f8e18ff */
[----:B------:R-:W-:Y:S02]  /*64e0*/  CS2R R36, SRZ ;  /* 0x0000000000247805 */ /* 0x000fe4000001ff00 */
[----:B------:R-:W-:Y:S02]  /*64f0*/  @P1 LOP3.LUT R0, R0, 0x1, RZ, 0xc0, !PT ;  /* 0x0000000100001812 */ /* 0x000fe400078ec0ff */
[----:B------:R-:W-:Y:S02]  /*6500*/  CS2R R30, SRZ ;  /* 0x00000000001e7805 */ /* 0x000fe4000001ff00 */
[----:B------:R-:W-:Y:S02]  /*6510*/  PLOP3.LUT P2, PT, PT, PT, UP1, 0x80, 0x8 ;  /* 0x000000000008781c */ /* 0x000fe40003f4f018 */
[----:B------:R-:W-:Y:S02]  /*6520*/  CS2R R28, SRZ ;  /* 0x00000000001c7805 */ /* 0x000fe4000001ff00 */
[----:B------:R-:W-:Y:S01]  /*6530*/  ISETP.NE.U32.OR P6, PT, R0, 0x1, !P1 ;  /* 0x000000010000780c */ /* 0x000fe20004fc5470 */
[----:B------:R-:W-:Y:S01]  /*6540*/  VIADD R62, R56, UR43 ;  /* 0x0000002b383e7c36 */ /* 0x000fe20008000000 */
[----:B------:R-:W-:Y:S02]  /*6550*/  LOP3.LUT P4, R54, R46, 0xff, RZ, 0xc0, !PT ;  /* 0x000000ff2e367812 */ /* 0x000fe4000788c0ff */
[----:B------:R-:W-:Y:S02]  /*6560*/  SEL R2, RZ, 0xffffffff, P3 ;  /* 0xffffffffff027807 */ /* 0x000fe40001800000 */
[----:B------:R-:W-:Y:S03]  /*6570*/  P2R R61, PR, RZ, 0x40 ;  /* 0x00000040ff3d7803 */ /* 0x000fe60000000000 */
[----:B------:R-:W-:Y:S04]  /*6580*/  @P2 SEL R2, R3, R2, !P4 ;  /* 0x0000000203022207 */ /* 0x000fe80006000000 */
[----:B------:R-:W-:Y:S02]  /*6590*/  @P6 SHF.L.U32 R0, R59, 0x1f, RZ ;  /* 0x0000001f3b006819 */ /* 0x000fe400000006ff */
[----:B------:R-:W-:Y:S02]  /*65a0*/  LOP3.LUT R2, R2, 0x1, RZ, 0xc0, !PT ;  /* 0x0000000102027812 */ /* 0x000fe400078ec0ff */
[----:B------:R1:W2:Y:S02]  /*65b0*/  @P6 SYNCS.PHASECHK.TRANS64.TRYWAIT P1, [UR43+0x40], R0 ;  /* 0x00004000ff0065a7 */ /* 0x0002a4000802112b */
[----:B------:R-:W-:Y:S04]  /*65c0*/  ISETP.NE.U32.AND P5, PT, R2, 0x1, PT ;  /* 0x000000010200780c */ /* 0x000fe80003fa5070 */
[----:B------:R-:W-:Y:S02]  /*65d0*/  P2R R64, PR, RZ, 0x20 ;  /* 0x00000020ff407803 */ /* 0x000fe40000000000 */
[----:B-1----:R-:W-:Y:S04]  /*65e0*/  SHF.L.U32 R0, R58, 0x1f, RZ ;  /* 0x0000001f3a007819 */ /* 0x002fe800000006ff */
[----:B------:R1:W4:Y:S01]  /*65f0*/  SYNCS.PHASECHK.TRANS64.TRYWAIT P0, [R53+URZ+0xb0], R0 ;  /* 0x0000b000350075a7 */ /* 0x00032200080011ff */
[----:B--2---:R-:W-:Y:S01]  /*6600*/  @P6 SEL R63, RZ, 0x1, !P1 ;  /* 0x00000001ff3f6807 */ /* 0x004fe20004800000 */
[----:B-1----:R-:W-:Y:S06]  /*6610*/  @!P6 BRA `(.L_x_109) ;  /* 0x000000000058e947 */ /* 0x002fec0003800000 */
[C---:B------:R-:W-:Y:S01]  /*6620*/  VIADD R2, R62.reuse, 0x200 ;  /* 0x000002003e027836 */ /* 0x040fe20000000000 */
[----:B------:R-:W-:Y:S01]  /*6630*/  LOP3.LUT P6, RZ, R45, 0x40, RZ, 0xc0, !PT ;  /* 0x000000402dff7812 */ /* 0x000fe200078cc0ff */
[----:B------:R-:W-:Y:S01]  /*6640*/  BSSY B0, `(.L_x_110) ;  /* 0x000000e000007945 */ /* 0x000fe20003800000 */
[----:B------:R-:W-:Y:S01]  /*6650*/  ISETP.NE.AND P2, PT, R63, RZ, PT ;  /* 0x000000ff3f00720c */ /* 0x000fe20003f45270 */
[----:B------:R-:W-:Y:S01]  /*6660*/  @P5 VIADD R4, R62, 0x210 ;  /* 0x000002103e045836 */ /* 0x000fe20000000000 */
[----:B------:R-:W-:Y:S01]  /*6670*/  PLOP3.LUT P1, PT, PT, PT, PT, 0x8, 0x80 ;  /* 0x000000000080781c */ /* 0x000fe20003f2e170 */
[----:B------:R-:W-:Y:S01]  /*6680*/  IMAD.MOV.U32 R39, RZ, RZ, RZ ;  /* 0x000000ffff277224 */ /* 0x000fe200078e00ff */
[----:B------:R-:W-:Y:S02]  /*6690*/  @P5 PLOP3.LUT P1, PT, P6, PT, PT, 0x80, 0x8 ;  /* 0x000000000008581c */ /* 0x000fe4000372f070 */
[----:B------:R-:W-:Y:S02]  /*66a0*/  CS2R R36, SRZ ;  /* 0x0000000000247805 */ /* 0x000fe4000001ff00 */
[----:B------:R-:W-:Y:S02]  /*66b0*/  CS2R R30, SRZ ;  /* 0x00000000001e7805 */ /* 0x000fe4000001ff00 */
[----:B------:R-:W-:Y:S07]  /*66c0*/  CS2R R28, SRZ ;  /* 0x00000000001c7805 */ /* 0x000fee000001ff00 */
[----:B------:R-:W-:Y:S01]  /*66d0*/  @P1 VIADD R4, R2, 0xfffffff0 ;  /* 0xfffffff002041836 */ /* 0x000fe20000000000 */
[----:B------:R-:W-:Y:S06]  /*66e0*/  @P2 BRA `(.L_x_111) ;  /* 0x00000000000c2947 */ /* 0x000fec0003800000 */
[----:B------:R-:W-:Y:S04]  /*66f0*/  SHF.L.U32 R3, R59, 0x1f, RZ ;  /* 0x0000001f3b037819 */ /* 0x000fe800000006ff */
[----:B------:R-:W1:Y:S02]  /*6700*/  SYNCS.PHASECHK.TRANS64.TRYWAIT P1, [UR43+0x40], R3 ;  /* 0x00004003ff0075a7 */ /* 0x000e64000802112b */
[----:B-1----:R-:W-:Y:S05]  /*6710*/  @!P1 BRA `(.L_x_112) ;  /* 0x00000030004c9947 */ /* 0x002fea0003800000 */
.L_x_111:
[----:B------:R-:W-:Y:S05]  /*6720*/  BSYNC B0 ;  /* 0x0000000000007941 */ /* 0x000fea0003800000 */
.L_x_110:
[----:B------:R-:W-:Y:S01]  /*6730*/  ISETP.NE.AND P1, PT, R64, RZ, PT ;  /* 0x000000ff4000720c */ /* 0x000fe20003f25270 */
[----:B------:R-:W-:Y:S11]  /*6740*/  HFMA2 R26, -RZ, RZ, 0, 5.9604644775390625e-08 ;  /* 0x00000001ff1a7431 */ /* 0x000ff600000001ff */
[----:B------:R-:W-:Y:S01]  /*6750*/  @!UPT UIADD3 URZ, UPT, UPT, URZ, URZ, URZ ;  /* 0x000000fffffff290 */ /* 0x000fe2000fffe0ff */
[----:B------:R2:W1:Y:S04]  /*6760*/  @P1 LDS.128 R36, [R4] ;  /* 0x0000000004241984 */ /* 0x0004680000000c00 */
[----:B------:R2:W1:Y:S02]  /*6770*/  @P1 LDS.128 R28, [R56+UR43+0x200] ;  /* 0x0002002b381c1984 */ /* 0x0004640008000c00 */
.L_x_109:
[----:B------:R-:W-:Y:S05]  /*6780*/  BSYNC B1 ;  /* 0x0000000000017941 */ /* 0x000fea0003800000 */
.L_x_108:
[----:B-1----:R-:W-:Y:S04]  /*6790*/  SHF.R.U32.HI R2, RZ, 0x15, R25 ;  /* 0x00000015ff027819 */ /* 0x002fe80000011619 */
[----:B------:R-:W-:Y:S01]  /*67a0*/  LOP3.LUT P1, RZ, R2, 0x3, R47, 0x48, !PT ;  /* 0x0000000302ff7812 */ /* 0x000fe2000782482f */
[----:B------:R-:W-:Y:S01]  /*67b0*/  @!UPT UIADD3 URZ, UPT, UPT, URZ, URZ, URZ ;  /* 0x000000fffffff290 */ /* 0x000fe2000fffe0ff */
[----:B----4-:R-:W-:Y:S11]  /*67c0*/  @P0 BRA `(.L_x_113) ;  /* 0x0000000000080947 */ /* 0x010ff60003800000 */
[----:B------:R-:W1:Y:S02]  /*67d0*/  SYNCS.PHASECHK.TRANS64.TRYWAIT P0, [R53+URZ+0xb0], R0 ;  /* 0x0000b000350075a7 */ /* 0x000e6400080011ff */
[----:B-1----:R-:W-:Y:S05]  /*67e0*/  @!P0 BRA `(.L_x_114) ;  /* 0x0000003000308947 */ /* 0x002fea0003800000 */
.L_x_113:
[----:B------:R-:W-:Y:S05]  /*67f0*/  @!P1 BRA `(.L_x_115) ;  /* 0x0000000000409947 */ /* 0x000fea0003800000 */
[----:B------:R-:W4:Y:S01]  /*6800*/  LDCU.64 UR8, c[0x4][0x70] ;  /* 0x01000e00ff0877ac */ /* 0x000f220008000a00 */
[----:B------:R-:W-:Y:S01]  /*6810*/  MOV R3, 0x0 ;  /* 0x0000000000037802 */ /* 0x000fe20000000f00 */
[----:B------:R-:W-:Y:S02]  /*6820*/  HFMA2 R12, -RZ, RZ, 0, 5.9604644775390625e-08 ;  /* 0x00000001ff0c7431 */ /* 0x000fe400000001ff */
[----:B------:R-:W-:Y:S02]  /*6830*/  IMAD.MOV.U32 R8, RZ, RZ, 0x192 ;  /* 0x00000192ff087424 */ /* 0x000fe400078e00ff */
[----:B------:R-:W-:Y:S01]  /*6840*/  IMAD.MOV.U32 R13, RZ, RZ, RZ ;  /* 0x000000ffff0d7224 */ /* 0x000fe200078e00ff */
[----:B------:R-:W5:Y:S01]  /*6850*/  LDCU.64 UR6, c[0x4][0x78] ;  /* 0x01000f00ff0677ac */ /* 0x000f620008000a00 */
[----:B------:R-:W1:Y:S01]  /*6860*/  LDC.64 R2, c[0x4][R3] ;  /* 0x0100000003027b82 */ /* 0x000e620000000a00 */
[----:B------:R-:W3:Y:S01]  /*6870*/  LDCU.64 UR4, c[0x4][0x10] ;  /* 0x01000200ff0477ac */ /* 0x000ee20008000a00 */
[----:B----4-:R-:W-:Y:S01]  /*6880*/  MOV R5, UR9 ;  /* 0x0000000900057c02 */ /* 0x010fe20008000f00 */
[----:B--2---:R-:W-:Y:S01]  /*6890*/  IMAD.U32 R4, RZ, RZ, UR8 ;  /* 0x00000008ff047e24 */ /* 0x004fe2000f8e00ff */
[----:B-----5:R-:W-:Y:S01]  /*68a0*/  MOV R7, UR7 ;  /* 0x0000000700077c02 */ /* 0x020fe20008000f00 */
[----:B------:R-:W-:Y:S01]  /*68b0*/  IMAD.U32 R6, RZ, RZ, UR6 ;  /* 0x00000006ff067e24 */ /* 0x000fe2000f8e00ff */
[----:B---3--:R-:W-:Y:S01]  /*68c0*/  MOV R11, UR5 ;  /* 0x00000005000b7c02 */ /* 0x008fe20008000f00 */
[----:B------:R-:W-:Y:S02]  /*68d0*/  IMAD.U32 R10, RZ, RZ, UR4 ;  /* 0x00000004ff0a7e24 */ /* 0x000fe4000f8e00ff */
[----:B------:R-:W-:Y:S07]  /*68e0*/  LEPC R20, `(.L_x_115) ;  /* 0x000000001014794e */ /* 0x000fee0000000000 */
[----:B-1----:R-:W-:Y:S05]  /*68f0*/  CALL.ABS.NOINC R2 ;  /* 0x0000000002007343 */ /* 0x002fea0003c00000 */
.L_x_115:
[----:B------:R-:W-:Y:S01]  /*6900*/  SHF.L.U32 R3, R28, 0x10, RZ ;  /* 0x000000101c037819 */ /* 0x000fe200000006ff */
[----:B------:R-:W-:Y:S05]  /*6910*/  WARPSYNC.ALL ;  /* 0x0000000000007948 */ /* 0x000fea0003800000 */
[----:B------:R-:W-:Y:S01]  /*6920*/  R2UR UR4, R25 ;  /* 0x00000000190472ca */ /* 0x000fe200000e0000 */
[----:B------:R-:W-:Y:S01]  /*6930*/  BSSY.RECONVERGENT B0, `(.L_x_116) ;  /* 0x0000057000007945 */ /* 0x000fe20003800200 */
[C---:B------:R-:W-:Y:S02]  /*6940*/  SHF.L.U32 R20, R29.reuse, 0x10, RZ ;  /* 0x000000101d147819 */ /* 0x040fe400000006ff */
[----:B------:R-:W-:Y:S02]  /*6950*/  LOP3.LUT R21, R29, 0xffff0000, RZ, 0xc0, !PT ;  /* 0xffff00001d157812 */ /* 0x000fe400078ec0ff */
[----:B------:R-:W-:Y:S02]  /*6960*/  MOV R65, 0x10 ;  /* 0x0000001000417802 */ /* 0x000fe40000000f00 */
[----:B------:R-:W-:Y:S02]  /*6970*/  LOP3.LUT P6, RZ, R45, 0x40, RZ, 0xc0, !PT ;  /* 0x000000402dff7812 */ /* 0x000fe400078cc0ff */
[----:B------:R-:W-:Y:S02]  /*6980*/  ISETP.NE.AND P0, PT, R60, RZ, PT ;  /* 0x000000ff3c00720c */ /* 0x000fe40003f05270 */
[----:B------:R-:W-:Y:S01]  /*6990*/  SEL R65, R65, 0xfffffff0, !P6 ;  /* 0xfffffff041417807 */ /* 0x000fe20007000000 */
[----:B--2---:R-:W1:Y:S03]  /*69a0*/  LDTM.x16 R4, tmem[UR4] ;  /* 0x00000004000479ee */ /* 0x004e660008240000 */
[----:B------:R-:W-:Y:S01]  /*69b0*/  IADD3 R62, PT, PT, R62, R65, RZ ;  /* 0x000000413e3e7210 */ /* 0x000fe20007ffe0ff */
[----:B-1-3--:R-:W-:Y:S01]  /*69c0*/  FMUL R0, R24, R4 ;  /* 0x0000000418007220 */ /* 0x00afe20000400000 */
[----:B------:R-:W-:Y:S01]  /*69d0*/  LOP3.LUT R4, R28, 0xffff0000, RZ, 0xc0, !PT ;  /* 0xffff00001c047812 */ /* 0x000fe200078ec0ff */
[C---:B------:R-:W-:Y:S01]  /*69e0*/  FMUL R2, R24.reuse, R5 ;  /* 0x0000000518027220 */ /* 0x040fe20000400000 */
[C---:B------:R-:W-:Y:S01]  /*69f0*/  FMUL R7, R24.reuse, R7 ;  /* 0x0000000718077220 */ /* 0x040fe20000400000 */
[C---:B------:R-:W-:Y:S01]  /*6a00*/  FFMA R0, R27.reuse, R3, R0 ;  /* 0x000000031b007223 */ /* 0x040fe20000000000 */
[C---:B------:R-:W-:Y:S01]  /*6a10*/  FMUL R3, R24.reuse, R6 ;  /* 0x0000000618037220 */ /* 0x040fe20000400000 */
[C---:B------:R-:W-:Y:S01]  /*6a20*/  FFMA R2, R27.reuse, R4, R2 ;  /* 0x000000041b027223 */ /* 0x040fe20000000002 */
[C---:B------:R-:W-:Y:S01]  /*6a30*/  FMUL R4, R24.reuse, R8 ;  /* 0x0000000818047220 */ /* 0x040fe20000400000 */
[C---:B------:R-:W-:Y:S01]  /*6a40*/  FMUL R8, R24.reuse, R12 ;  /* 0x0000000c18087220 */ /* 0x040fe20000400000 */
[----:B------:R-:W-:Y:S01]  /*6a50*/  FMUL R12, R24, R16 ;  /* 0x00000010180c7220 */ /* 0x000fe20000400000 */
[----:B------:R-:W-:Y:S01]  /*6a60*/  SHF.L.U32 R16, R30, 0x10, RZ ;  /* 0x000000101e107819 */ /* 0x000fe200000006ff */
[C---:B------:R-:W-:Y:S01]  /*6a70*/  FFMA R3, R27.reuse, R20, R3 ;  /* 0x000000141b037223 */ /* 0x040fe20000000003 */
[----:B------:R-:W-:Y:S01]  /*6a80*/  F2FP.BF16.F32.PACK_AB R32, R2, R0 ;  /* 0x000000000220723e */ /* 0x000fe200000010ff */
[----:B------:R-:W-:Y:S01]  /*6a90*/  FFMA R7, R27, R21, R7 ;  /* 0x000000151b077223 */ /* 0x000fe20000000007 */
[----:B------:R-:W-:Y:S01]  /*6aa0*/  LOP3.LUT R0, R30, 0xffff0000, RZ, 0xc0, !PT ;  /* 0xffff00001e007812 */ /* 0x000fe200078ec0ff */
[C---:B------:R-:W-:Y:S01]  /*6ab0*/  FMUL R5, R24.reuse, R9 ;  /* 0x0000000918057220 */ /* 0x040fe20000400000 */
[----:B------:R-:W-:Y:S01]  /*6ac0*/  SHF.L.U32 R2, R31, 0x10, RZ ;  /* 0x000000101f027819 */ /* 0x000fe200000006ff */
[----:B------:R-:W-:Y:S01]  /*6ad0*/  FFMA R4, R27, R16, R4 ;  /* 0x000000101b047223 */ /* 0x000fe20000000004 */
[----:B------:R-:W-:Y:S01]  /*6ae0*/  LOP3.LUT R16, R31, 0xffff0000, RZ, 0xc0, !PT ;  /* 0xffff00001f107812 */ /* 0x000fe200078ec0ff */
[C---:B------:R-:W-:Y:S01]  /*6af0*/  FMUL R6, R24.reuse, R10 ;  /* 0x0000000a18067220 */ /* 0x040fe20000400000 */
[----:B------:R-:W-:Y:S01]  /*6b00*/  F2FP.BF16.F32.PACK_AB R33, R7, R3 ;  /* 0x000000030721723e */ /* 0x000fe200000010ff */
[C---:B------:R-:W-:Y:S01]  /*6b10*/  FFMA R5, R27.reuse, R0, R5 ;  /* 0x000000001b057223 */ /* 0x040fe20000000005 */
[----:B------:R-:W-:Y:S01]  /*6b20*/  FMUL R11, R24, R11 ;  /* 0x0000000b180b7220 */ /* 0x000fe20000400000 */
[C---:B------:R-:W-:Y:S01]  /*6b30*/  SHF.L.U32 R0, R36.reuse, 0x10, RZ ;  /* 0x0000001024007819 */ /* 0x040fe200000006ff */
[C---:B------:R-:W-:Y:S01]  /*6b40*/  FFMA R6, R27.reuse, R2, R6 ;  /* 0x000000021b067223 */ /* 0x040fe20000000006 */
[----:B------:R-:W-:Y:S01]  /*6b50*/  LOP3.LUT R2, R36, 0xffff0000, RZ, 0xc0, !PT ;  /* 0xffff000024027812 */ /* 0x000fe200078ec0ff */
[----:B------:R-:W-:Y:S01]  /*6b60*/  FFMA R11, R27, R16, R11 ;  /* 0x000000101b0b7223 */ /* 0x000fe2000000000b */
[C---:B------:R-:W-:Y:S01]  /*6b70*/  FMUL R9, R24.reuse, R13 ;  /* 0x0000000d18097220 */ /* 0x040fe20000400000 */
[----:B------:R-:W-:Y:S01]  /*6b80*/  SHF.L.U32 R3, R37, 0x10, RZ ;  /* 0x0000001025037819 */ /* 0x000fe200000006ff */
[----:B------:R-:W-:Y:S01]  /*6b90*/  FFMA R8, R27, R0, R8 ;  /* 0x000000001b087223 */ /* 0x000fe20000000008 */
[C---:B------:R-:W-:Y:S01]  /*6ba0*/  FMUL R10, R24.reuse, R14 ;  /* 0x0000000e180a7220 */ /* 0x040fe20000400000 */
[----:B------:R-:W-:Y:S01]  /*6bb0*/  LOP3.LUT R0, R37, 0xffff0000, RZ, 0xc0, !PT ;  /* 0xffff000025007812 */ /* 0x000fe200078ec0ff */
[----:B------:R-:W-:Y:S01]  /*6bc0*/  FMUL R15, R24, R15 ;  /* 0x0000000f180f7220 */ /* 0x000fe20000400000 */
[C---:B------:R-:W-:Y:S01]  /*6bd0*/  FFMA R9, R27.reuse, R2, R9 ;  /* 0x000000021b097223 */ /* 0x040fe20000000009 */
[C---:B------:R-:W-:Y:S01]  /*6be0*/  FFMA R10, R27.reuse, R3, R10 ;  /* 0x000000031b0a7223 */ /* 0x040fe2000000000a */
[----:B------:R-:W-:Y:S01]  /*6bf0*/  SHF.L.U32 R2, R38, 0x10, RZ ;  /* 0x0000001026027819 */ /* 0x000fe200000006ff */
[----:B------:R-:W-:Y:S01]  /*6c00*/  FFMA R15, R27, R0, R15 ;  /* 0x000000001b0f7223 */ /* 0x000fe2000000000f */
[----:B------:R-:W-:Y:S01]  /*6c10*/  F2FP.BF16.F32.PACK_AB R34, R5, R4 ;  /* 0x000000040522723e */ /* 0x000fe200000010ff */
[----:B------:R-:W-:Y:S01]  /*6c20*/  FMUL R13, R24, R17 ;  /* 0x00000011180d7220 */ /* 0x000fe20000400000 */
[----:B------:R-:W-:Y:S01]  /*6c30*/  LOP3.LUT R3, R38, 0xffff0000, RZ, 0xc0, !PT ;  /* 0xffff000026037812 */ /* 0x000fe200078ec0ff */
[C---:B------:R-:W-:Y:S01]  /*6c40*/  FMUL R14, R24.reuse, R18 ;  /* 0x00000012180e7220 */ /* 0x040fe20000400000 */
[C---:B------:R-:W-:Y:S01]  /*6c50*/  SHF.L.U32 R4, R39.reuse, 0x10, RZ ;  /* 0x0000001027047819 */ /* 0x040fe200000006ff */
[----:B------:R-:W-:Y:S01]  /*6c60*/  FMUL R19, R24, R19 ;  /* 0x0000001318137220 */ /* 0x000fe20000400000 */
[----:B------:R-:W-:Y:S01]  /*6c70*/  LOP3.LUT R0, R39, 0xffff0000, RZ, 0xc0, !PT ;  /* 0xffff000027007812 */ /* 0x000fe200078ec0ff */
[----:B------:R-:W-:Y:S01]  /*6c80*/  FFMA R12, R27, R2, R12 ;  /* 0x000000021b0c7223 */ /* 0x000fe2000000000c */
[----:B------:R-:W-:Y:S01]  /*6c90*/  F2FP.BF16.F32.PACK_AB R35, R11, R6 ;  /* 0x000000060b23723e */ /* 0x000fe200000010ff */
[C---:B------:R-:W-:Y:S01]  /*6ca0*/  FFMA R13, R27.reuse, R3, R13 ;  /* 0x000000031b0d7223 */ /* 0x040fe2000000000d */
[C---:B------:R-:W-:Y:S01]  /*6cb0*/  FFMA R14, R27.reuse, R4, R14 ;  /* 0x000000041b0e7223 */ /* 0x040fe2000000000e */
[----:B------:R-:W-:Y:S01]  /*6cc0*/  FFMA R19, R27, R0, R19 ;  /* 0x000000001b137223 */ /* 0x000fe20000000013 */
[----:B------:R-:W-:Y:S01]  /*6cd0*/  F2FP.BF16.F32.PACK_AB R8, R9, R8 ;  /* 0x000000080908723e */ /* 0x000fe200000010ff */
[----:B------:R1:W-:Y:S01]  /*6ce0*/  STS.128 [R56+UR43+0x200], R32 ;  /* 0x0002002038007988 */ /* 0x0003e20008000c2b */
[----:B------:R-:W-:Y:S02]  /*6cf0*/  F2FP.BF16.F32.PACK_AB R9, R15, R10 ;  /* 0x0000000a0f09723e */ /* 0x000fe400000010ff */
[----:B------:R-:W-:Y:S02]  /*6d00*/  F2FP.BF16.F32.PACK_AB R10, R13, R12 ;  /* 0x0000000c0d0a723e */ /* 0x000fe400000010ff */
[----:B------:R-:W-:Y:S05]  /*6d10*/  F2FP.BF16.F32.PACK_AB R11, R19, R14 ;  /* 0x0000000e130b723e */ /* 0x000fea00000010ff */
[----:B------:R1:W-:Y:S01]  /*6d20*/  STS.128 [R62+0x200], R8 ;  /* 0x000200083e007388 */ /* 0x0003e20000000c00 */
[----:B------:R-:W-:Y:S01]  /*6d30*/  @!PT LDS RZ, [RZ] ;  /* 0x00000000fffff984 */ /* 0x000fe20000000800 */
[----:B------:R-:W-:Y:S01]  /*6d40*/  @!PT LDS RZ, [RZ] ;  /* 0x00000000fffff984 */ /* 0x000fe20000000800 */
[----:B------:R-:W-:Y:S01]  /*6d50*/  @!PT LDS RZ, [RZ] ;  /* 0x00000000fffff984 */ /* 0x000fe20000000800 */
[----:B------:R-:W-:Y:S01]  /*6d60*/  @!PT LDS RZ, [RZ] ;  /* 0x00000000fffff984 */ /* 0x000fe20000000800 */
[----:B------:R2:W-:Y:S07]  /*6d70*/  MEMBAR.ALL.CTA ;  /* 0x0000000000007992 */ /* 0x0005ee0000008000 */
[----:B--2---:R-:W2:Y:S02]  /*6d80*/  FENCE.VIEW.ASYNC.S ;  /* 0x00000000000073c6 */ /* 0x004ea40000000000 */
[----:B--2---:R-:W-:Y:S06]  /*6d90*/  BAR.SYNC.DEFER_BLOCKING 0x1, 0x80 ;  /* 0x0042000000007b1d */ /* 0x004fec0000010000 */
[----:B------:R-:W-:Y:S05]  /*6da0*/  @P0 BRA `(.L_x_117) ;  /* 0x00000000003c0947 */ /* 0x000fea0003800000 */
[----:B------:R-:W2:Y:S01]  /*6db0*/  LDCU.64 UR6, c[0x0][0x348] ;  /* 0x00006900ff0677ac */ /* 0x000ea20008000a00 */
[----:B------:R-:W-:Y:S01]  /*6dc0*/  UIADD3 UR4, UPT, UPT, UR43, 0x200, URZ ;  /* 0x000002002b047890 */ /* 0x000fe2000fffe0ff */
[----:B------:R-:W-:Y:S01]  /*6dd0*/  UMOV UR51, UR36 ;  /* 0x0000002400337c82 */ /* 0x000fe20008000000 */
[----:B------:R-:W-:Y:S02]  /*6de0*/  UIADD3 UR9, UPT, UPT, UR49, 0x40, URZ ;  /* 0x0000004031097890 */ /* 0x000fe4000fffe0ff */
[----:B------:R-:W-:Y:S02]  /*6df0*/  UIADD3 UR8, UPT, UPT, UR43, 0xa00, URZ ;  /* 0x00000a002b087890 */ /* 0x000fe4000fffe0ff */
[----:B------:R-:W-:Y:S01]  /*6e00*/  MOV R52, UR4 ;  /* 0x0000000400347c02 */ /* 0x000fe20008000f00 */
[----:B------:R-:W-:Y:S01]  /*6e10*/  UMOV UR10, UR50 ;  /* 0x00000032000a7c82 */ /* 0x000fe20008000000 */
[----:B------:R-:W-:Y:S02]  /*6e20*/  UMOV UR11, UR36 ;  /* 0x00000024000b7c82 */ /* 0x000fe40008000000 */
[----:B------:R-:W-:Y:S01]  /*6e30*/  R2UR UR48, R52 ;  /* 0x00000000343072ca */ /* 0x000fe200000e0000 */
[----:B--2---:R-:W-:Y:S04]  /*6e40*/  UIADD3 UR4, UP0, UPT, UR6, 0x680, URZ ;  /* 0x0000068006047890 */ /* 0x004fe8000ff1e0ff */
[----:B------:R-:W-:Y:S09]  /*6e50*/  UIADD3.X UR5, UPT, UPT, URZ, UR7, URZ, UP0, !UPT ;  /* 0x00000007ff057290 */ /* 0x000ff200087fe4ff */
[----:B------:R2:W-:Y:S01]  /*6e60*/  UTMASTG.3D [UR48], [UR4] ;  /* 0x00000030040073b5 */ /* 0x0005e20008010000 */
[----:B------:R2:W-:Y:S01]  /*6e70*/  UTMASTG.3D [UR8], [UR4] ;  /* 0x00000008040073b5 */ /* 0x0005e20008010000 */
[----:B------:R0:W-:Y:S01]  /*6e80*/  UTMACMDFLUSH ;  /* 0x00000000000079b7 */ /* 0x0001e20000000000 */
[----:B--2---:R-:W-:Y:S04]  /*6e90*/  DEPBAR.LE SB0, 0x1 ;  /* 0x000080400000791a */ /* 0x004fe80000000000 */
.L_x_117:
[----:B------:R-:W-:Y:S05]  /*6ea0*/  BSYNC.RECONVERGENT B0 ;  /* 0x0000000000007941 */ /* 0x000fea0003800200 */
.L_x_116:
[----:B------:R-:W-:Y:S01]  /*6eb0*/  BAR.SYNC.DEFER_BLOCKING 0x1, 0x80 ;  /* 0x0042000000007b1d */ /* 0x000fe20000010000 */
[----:B------:R-:W-:Y:S01]  /*6ec0*/  ISETP.NE.AND P1, PT, R61, RZ, PT ;  /* 0x000000ff3d00720c */ /* 0x000fe20003f25270 */
[----:B------:R-:W-:Y:S01]  /*6ed0*/  UISETP.NE.AND UP0, UPT, UR52, URZ, UPT ;  /* 0x000000ff3400728c */ /* 0x000fe2000bf05270 */
[----:B------:R-:W-:Y:S11]  /*6ee0*/  LEA R2, R26, UR43, 0x3 ;  /* 0x0000002b1a027c11 */ /* 0x000ff6000f8e18ff */
[----:B------:R-:W-:Y:S01]  /*6ef0*/  @P1 SHF.L.U32 R3, R59, 0x1f, RZ ;  /* 0x0000001f3b031819 */ /* 0x000fe200000006ff */
[----:B------:R-:W-:Y:S06]  /*6f00*/  BRA.U !UP0, `(.L_x_118) ;  /* 0x0000000108247547 */ /* 0x000fec000b800000 */
[----:B------:R-:W-:Y:S01]  /*6f10*/  IMAD.U32 R4, RZ, RZ, UR46 ;  /* 0x0000002eff047e24 */ /* 0x000fe2000f8e00ff */
[----:B------:R-:W-:Y:S01]  /*6f20*/  MOV R0, UR47 ;  /* 0x0000002f00007c02 */ /* 0x000fe20008000f00 */
[----:B------:R-:W-:Y:S03]  /*6f30*/  UIADD3 UR4, UPT, UPT, UR46, 0x1, URZ ;  /* 0x000000012e047890 */ /* 0x000fe6000fffe0ff */
[----:B------:R-:W-:Y:S01]  /*6f40*/  @P1 LEA R4, R4, UR43, 0x3 ;  /* 0x0000002b04041c11 */ /* 0x000fe2000f8e18ff */
[----:B------:R-:W-:Y:S04]  /*6f50*/  UISETP.NE.AND UP0, UPT, UR4, 0x4, UPT ;  /* 0x000000040400788c */ /* 0x000fe8000bf05270 */
[----:B------:R-:W-:Y:S01]  /*6f60*/  @P1 VIADD R4, R4, 0x60 ;  /* 0x0000006004041836 */ /* 0x000fe20000000000 */
[----:B------:R-:W-:Y:S04]  /*6f70*/  USEL UR46, UR4, URZ, UP0 ;  /* 0x000000ff042e7287 */ /* 0x000fe80008000000 */
[----:B------:R-:W-:Y:S04]  /*6f80*/  @P1 PRMT R0, R0, 0x654, R4 ;  /* 0x0000065400001816 */ /* 0x000fe80000000004 */
[----:B------:R2:W-:Y:S04]  /*6f90*/  @P1 SYNCS.ARRIVE.TRANS64.RED.A1T0 RZ, [R0+URZ], RZ ;  /* 0x000000ff00ff19a7 */ /* 0x0005e800081004ff */
.L_x_118:
[----:B------:R-:W3:Y:S01]  /*6fa0*/  @P1 SYNCS.PHASECHK.TRANS64.TRYWAIT P0, [R2+URZ+0x40], R3 ;  /* 0x00004003020015a7 */ /* 0x000ee200080011ff */
[----:B------:R-:W-:Y:S01]  /*6fb0*/  BSSY B1, `(.L_x_119) ;  /* 0x0000012000017945 */ /* 0x000fe20003800000 */
[----:B---3--:R-:W-:Y:S03]  /*6fc0*/  @P1 SEL R63, RZ, 0x1, !P0 ;  /* 0x00000001ff3f1807 */ /* 0x008fe60004000000 */
[----:B------:R-:W-:Y:S05]  /*6fd0*/  @!P1 BRA `(.L_x_120) ;  /* 0x00000000003c9947 */ /* 0x000fea0003800000 */
[----:B------:R-:W-:Y:S01]  /*6fe0*/  ISETP.NE.AND P1, PT, R64, RZ, PT ;  /* 0x000000ff4000720c */ /* 0x000fe20003f25270 */
[----:B------:R-:W-:Y:S01]  /*6ff0*/  BSSY B0, `(.L_x_121) ;  /* 0x0000009000007945 */ /* 0x000fe20003800000 */
[----:B------:R-:W-:Y:S11]  /*7000*/  ISETP.NE.AND P0, PT, R63, RZ, PT ;  /* 0x000000ff3f00720c */ /* 0x000ff60003f05270 */
[----:B------:R-:W-:Y:S05]  /*7010*/  @P1 IMAD R4, R26, 0x1000, R56 ;  /* 0x000010001a041824 */ /* 0x000fea00078e0238 */
[----:B------:R-:W-:Y:S05]  /*7020*/  @P1 IADD3 R3, PT, PT, R4, UR43, RZ ;  /* 0x0000002b04031c10 */ /* 0x000fea000fffe0ff */
[----:B------:R-:W-:Y:S01]  /*7030*/  @P1 IMAD.IADD R3, R65, 0x1, R3 ;  /* 0x0000000141031824 */ /* 0x000fe200078e0203 */
[----:B------:R-:W-:Y:S06]  /*7040*/  @P0 BRA `(.L_x_122) ;  /* 0x00000000000c0947 */ /* 0x000fec0003800000 */
[----:B--2---:R-:W-:Y:S04]  /*7050*/  SHF.L.U32 R0, R59, 0x1f, RZ ;  /* 0x0000001f3b007819 */ /* 0x004fe800000006ff */
[----:B------:R-:W2:Y:S02]  /*7060*/  SYNCS.PHASECHK.TRANS64.TRYWAIT P0, [R2+URZ+0x40], R0 ;  /* 0x00004000020075a7 */ /* 0x000ea400080011ff */
[----:B--2---:R-:W-:Y:S05]  /*7070*/  @!P0 BRA `(.L_x_123) ;  /* 0x0000002800208947 */ /* 0x004fea0003800000 */
.L_x_122:
[----:B------:R-:W-:Y:S05]  /*7080*/  BSYNC B0 ;  /* 0x0000000000007941 */ /* 0x000fea0003800000 */
.L_x_121:
[----:B------:R-:W-:Y:S02]  /*7090*/  ISETP.NE.AND P0, PT, R64, RZ, PT ;  /* 0x000000ff4000720c */ /* 0x000fe40003f05270 */
[----:B------:R-:W-:Y:S11]  /*70a0*/  IADD3 R26, PT, PT, R26, 0x1, RZ ;  /* 0x000000011a1a7810 */ /* 0x000ff60007ffe0ff */
[----:B------:R3:W4:Y:S04]  /*70b0*/  @P0 LDS.128 R28, [R4+UR43+0x200] ;  /* 0x0002002b041c0984 */ /* 0x0007280008000c00 */
[----:B------:R3:W1:Y:S02]  /*70c0*/  @P0 LDS.128 R36, [R3+0x200] ;  /* 0x0002000003240984 */ /* 0x0006640000000c00 */
.L_x_120:
[----:B------:R-:W-:Y:S05]  /*70d0*/  BSYNC B1 ;  /* 0x0000000000017941 */ /* 0x000fea0003800000 */
.L_x_119:
[----:B--2---:R-:W-:Y:S05]  /*70e0*/  VIADD R0, R25, 0x10 ;  /* 0x0000001019007836 */ /* 0x004fea0000000000 */
[----:B------:R-:W-:Y:S04]  /*70f0*/  SHF.R.U32.HI R0, RZ, 0x15, R0 ;  /* 0x00000015ff007819 */ /* 0x000fe80000011600 */
[----:B------:R-:W-:Y:S11]  /*7100*/  LOP3.LUT P0, RZ, R0, 0x3, R47, 0x48, !PT ;  /* 0x0000000300ff7812 */ /* 0x000ff6000780482f */
[----:B------:R-:W-:Y:S02]  /*7110*/  @!UPT UIADD3 URZ, UPT, UPT, URZ, URZ, URZ ;  /* 0x000000fffffff290 */ /* 0x000fe4000fffe0ff */
[----:B------:R-:W-:Y:S05]  /*7120*/  @!P0 BRA `(.L_x_124) ;  /* 0x0000000000408947 */ /* 0x000fea0003800000 */
[----:B------:R-:W2:Y:S01]  /*7130*/  LDCU.64 UR8, c[0x4][0x70] ;  /* 0x01000e00ff0877ac */ /* 0x000ea20008000a00 */
[----:B---3--:R-:W-:Y:S01]  /*7140*/  MOV R3, 0x0 ;  /* 0x0000000000037802 */ /* 0x008fe20000000f00 */
[----:B------:R-:W-:Y:S02]  /*7150*/  HFMA2 R12, -RZ, RZ, 0, 5.9604644775390625e-08 ;  /* 0x00000001ff0c7431 */ /* 0x000fe400000001ff */
[----:B-1----:R-:W-:Y:S02]  /*7160*/  IMAD.MOV.U32 R8, RZ, RZ, 0x192 ;  /* 0x00000192ff087424 */ /* 0x002fe400078e00ff */
[----:B------:R-:W-:Y:S01]  /*7170*/  IMAD.MOV.U32 R13, RZ, RZ, RZ ;  /* 0x000000ffff0d7224 */ /* 0x000fe200078e00ff */
[----:B------:R-:W1:Y:S01]  /*7180*/  LDCU.64 UR6, c[0x4][0x78] ;  /* 0x01000f00ff0677ac */ /* 0x000e620008000a00 */
[----:B------:R-:W3:Y:S01]  /*7190*/  LDC.64 R2, c[0x4][R3] ;  /* 0x0100000003027b82 */ /* 0x000ee20000000a00 */
[----:B------:R-:W5:Y:S01]  /*71a0*/  LDCU.64 UR4, c[0x4][0x10] ;  /* 0x01000200ff0477ac */ /* 0x000f620008000a00 */
[----:B--2---:R-:W-:Y:S01]  /*71b0*/  MOV R5, UR9 ;  /* 0x0000000900057c02 */ /* 0x004fe20008000f00 */
[----:B------:R-:W-:Y:S01]  /*71c0*/  IMAD.U32 R4, RZ, RZ, UR8 ;  /* 0x00000008ff047e24 */ /* 0x000fe2000f8e00ff */
[----:B-1----:R-:W-:Y:S01]  /*71d0*/  MOV R7, UR7 ;  /* 0x0000000700077c02 */ /* 0x002fe20008000f00 */
[----:B------:R-:W-:Y:S01]  /*71e0*/  IMAD.U32 R6, RZ, RZ, UR6 ;  /* 0x00000006ff067e24 */ /* 0x000fe2000f8e00ff */
[----:B-----5:R-:W-:Y:S01]  /*71f0*/  MOV R11, UR5 ;  /* 0x00000005000b7c02 */ /* 0x020fe20008000f00 */
[----:B------:R-:W-:Y:S02]  /*7200*/  IMAD.U32 R10, RZ, RZ, UR4 ;  /* 0x00000004ff0a7e24 */ /* 0x000fe4000f8e00ff */
[----:B------:R-:W-:Y:S07]  /*7210*/  LEPC R20, `(.L_x_124) ;  /* 0x000000001014794e */ /* 0x000fee0000000000 */
[----:B---34-:R-:W-:Y:S05]  /*7220*/  CALL.ABS.NOINC R2 ;  /* 0x0000000002007343 */ /* 0x018fea0003c00000 */
.L_x_124:
[----:B---34-:R-:W-:Y:S01]  /*7230*/  SHF.L.U32 R3, R28, 0x10, RZ ;  /* 0x000000101c037819 */ /* 0x018fe200000006ff */
[----:B------:R-:W-:Y:S05]  /*7240*/  WARPSYNC.ALL ;  /* 0x0000000000007948 */ /* 0x000fea0003800000 */
[----:B------:R-:W-:Y:S01]  /*7250*/  R2UR UR4, R25 ;  /* 0x00000000190472ca */ /* 0x000fe200000e0000 */
[----:B------:R-:W-:Y:S01]  /*7260*/  BSSY.RECONVERGENT B0, `(.L_x_125) ;  /* 0x000005b000007945 */ /* 0x000fe20003800200 */
[----:B------:R-:W-:Y:S02]  /*7270*/  SHF.L.U32 R20, R30, 0x10, RZ ;  /* 0x000000101e147819 */ /* 0x000fe400000006ff */
[----:B------:R-:W-:Y:S02]  /*7280*/  ISETP.NE.AND P6, PT, R61, RZ, PT ;  /* 0x000000ff3d00720c */ /* 0x000fe40003fc5270 */
[----:B------:R-:W-:Y:S07]  /*7290*/  ISETP.NE.AND P0, PT, R60, RZ, PT ;  /* 0x000000ff3c00720c */ /* 0x000fee0003f05270 */
[----:B-1----:R-:W1:Y:S02]  /*72a0*/  LDTM.x16 R4, tmem[UR4+0x10] ;  /* 0x00001004000479ee */ /* 0x002e640008240000 */
[----:B-1----:R-:W-:Y:S01]  /*72b0*/  FMUL R0, R24, R4 ;  /* 0x0000000418007220 */ /* 0x002fe20000400000 */
[----:B------:R-:W-:Y:S01]  /*72c0*/  LOP3.LUT R4, R28, 0xffff0000, RZ, 0xc0, !PT ;  /* 0xffff00001c047812 */ /* 0x000fe200078ec0ff */
[C---:B------:R-:W-:Y:S01]  /*72d0*/  FMUL R2, R24.reuse, R5 ;  /* 0x0000000518027220 */ /* 0x040fe20000400000 */
[----:B------:R-:W-:Y:S01]  /*72e0*/  SHF.L.U32 R5, R29, 0x10, RZ ;  /* 0x000000101d057819 */ /* 0x000fe200000006ff */
[----:B------:R-:W-:Y:S01]  /*72f0*/  FFMA R0, R27, R3, R0 ;  /* 0x000000031b007223 */ /* 0x000fe20000000000 */
[C---:B------:R-:W-:Y:S01]  /*7300*/  FMUL R3, R24.reuse, R6 ;  /* 0x0000000618037220 */ /* 0x040fe20000400000 */
[----:B------:R-:W-:Y:S01]  /*7310*/  LOP3.LUT R6, R29, 0xffff0000, RZ, 0xc0, !PT ;  /* 0xffff00001d067812 */ /* 0x000fe200078ec0ff */
[C---:B------:R-:W-:Y:S01]  /*7320*/  FFMA R2, R27.reuse, R4, R2 ;  /* 0x000000041b027223 */ /* 0x040fe20000000002 */
[C---:B------:R-:W-:Y:S01]  /*7330*/  FMUL R7, R24.reuse, R7 ;  /* 0x0000000718077220 */ /* 0x040fe20000400000 */
[C---:B------:R-:W-:Y:S01]  /*7340*/  FFMA R3, R27.reuse, R5, R3 ;  /* 0x000000051b037223 */ /* 0x040fe20000000003 */
[C---:B------:R-:W-:Y:S01]  /*7350*/  FMUL R4, R24.reuse, R8 ;  /* 0x0000000818047220 */ /* 0x040fe20000400000 */
[----:B------:R-:W-:Y:S01]  /*7360*/  FMUL R5, R24, R9 ;  /* 0x0000000918057220 */ /* 0x000fe20000400000 */
[----:B------:R-:W-:Y:S01]  /*7370*/  F2FP.BF16.F32.PACK_AB R32, R2, R0 ;  /* 0x000000000220723e */ /* 0x000fe200000010ff */
[C---:B------:R-:W-:Y:S01]  /*7380*/  FFMA R7, R27.reuse, R6, R7 ;  /* 0x000000061b077223 */ /* 0x040fe20000000007 */
[----:B------:R-:W-:Y:S01]  /*7390*/  LOP3.LUT R0, R30, 0xffff0000, RZ, 0xc0, !PT ;  /* 0xffff00001e007812 */ /* 0x000fe200078ec0ff */
[----:B------:R-:W-:Y:S01]  /*73a0*/  FFMA R4, R27, R20, R4 ;  /* 0x000000141b047223 */ /* 0x000fe20000000004 */
[----:B------:R-:W-:Y:S01]  /*73b0*/  SHF.L.U32 R2, R31, 0x10, RZ ;  /* 0x000000101f027819 */ /* 0x000fe200000006ff */
[----:B------:R-:W-:Y:S01]  /*73c0*/  FMUL R6, R24, R10 ;  /* 0x0000000a18067220 */ /* 0x000fe20000400000 */
[----:B------:R-:W-:Y:S01]  /*73d0*/  F2FP.BF16.F32.PACK_AB R33, R7, R3 ;  /* 0x000000030721723e */ /* 0x000fe200000010ff */
[----:B------:R-:W-:Y:S01]  /*73e0*/  FFMA R5, R27, R0, R5 ;  /* 0x000000001b057223 */ /* 0x000fe20000000005 */
[----:B------:R-:W-:Y:S01]  /*73f0*/  LOP3.LUT R3, R31, 0xffff0000, RZ, 0xc0, !PT ;  /* 0xffff00001f037812 */ /* 0x000fe200078ec0ff */
[----:B------:R-:W-:Y:S01]  /*7400*/  FFMA R6, R27, R2, R6 ;  /* 0x000000021b067223 */ /* 0x000fe20000000006 */
[----:B------:R-:W-:Y:S01]  /*7410*/  SHF.L.U32 R7, R36, 0x10, RZ ;  /* 0x0000001024077819 */ /* 0x000fe200000006ff */
[----:B------:R-:W-:Y:S01]  /*7420*/  FMUL R11, R24, R11 ;  /* 0x0000000b180b7220 */ /* 0x000fe20000400000 */
[----:B------:R-:W-:Y:S01]  /*7430*/  LOP3.LUT R0, R36, 0xffff0000, RZ, 0xc0, !PT ;  /* 0xffff000024007812 */ /* 0x000fe200078ec0ff */
[C---:B------:R-:W-:Y:S01]  /*7440*/  FMUL R8, R24.reuse, R12 ;  /* 0x0000000c18087220 */ /* 0x040fe20000400000 */
[----:B------:R-:W-:Y:S01]  /*7450*/  SHF.L.U32 R2, R37, 0x10, RZ ;  /* 0x0000001025027819 */ /* 0x000fe200000006ff */
[C---:B------:R-:W-:Y:S01]  /*7460*/  FMUL R9, R24.reuse, R13 ;  /* 0x0000000d18097220 */ /* 0x040fe20000400000 */
[----:B------:R-:W-:Y:S01]  /*7470*/  F2FP.BF16.F32.PACK_AB R34, R5, R4 ;  /* 0x000000040522723e */ /* 0x000fe200000010ff */
[----:B------:R-:W-:Y:S01]  /*7480*/  FFMA R11, R27, R3, R11 ;  /* 0x000000031b0b7223 */ /* 0x000fe2000000000b */
[----:B------:R-:W-:Y:S01]  /*7490*/  SHF.L.U32 R3, R39, 0x10, RZ ;  /* 0x0000001027037819 */ /* 0x000fe200000006ff */
[----:B------:R-:W-:Y:S01]  /*74a0*/  FFMA R8, R27, R7, R8 ;  /* 0x000000071b087223 */ /* 0x000fe20000000008 */
[----:B------:R-:W-:Y:S01]  /*74b0*/  LOP3.LUT R4, R39, 0xffff0000, RZ, 0xc0, !PT ;  /* 0xffff000027047812 */ /* 0x000fe200078ec0ff */
[----:B------:R-:W-:Y:S01]  /*74c0*/  FFMA R9, R27, R0, R9 ;  /* 0x000000001b097223 */ /* 0x000fe20000000009 */
[----:B------:R-:W-:Y:S01]  /*74d0*/  LOP3.LUT R0, R37, 0xffff0000, RZ, 0xc0, !PT ;  /* 0xffff000025007812 */ /* 0x000fe200078ec0ff */
[C---:B------:R-:W-:Y:S01]  /*74e0*/  FMUL R10, R24.reuse, R14 ;  /* 0x0000000e180a7220 */ /* 0x040fe20000400000 */
[C---:B------:R-:W-:Y:S01]  /*74f0*/  FMUL R15, R24.reuse, R15 ;  /* 0x0000000f180f7220 */ /* 0x040fe20000400000 */
[C---:B------:R-:W-:Y:S01]  /*7500*/  FMUL R12, R24.reuse, R16 ;  /* 0x00000010180c7220 */ /* 0x040fe20000400000 */
[----:B------:R-:W-:Y:S01]  /*7510*/  FMUL R13, R24, R17 ;  /* 0x00000011180d7220 */ /* 0x000fe20000400000 */
[C---:B------:R-:W-:Y:S01]  /*7520*/  FFMA R10, R27.reuse, R2, R10 ;  /* 0x000000021b0a7223 */ /* 0x040fe2000000000a */
[----:B------:R-:W-:Y:S01]  /*7530*/  FFMA R15, R27, R0, R15 ;  /* 0x000000001b0f7223 */ /* 0x000fe2000000000f */
[----:B------:R-:W-:Y:S01]  /*7540*/  SHF.L.U32 R2, R38, 0x10, RZ ;  /* 0x0000001026027819 */ /* 0x000fe200000006ff */
[----:B------:R-:W-:Y:S01]  /*7550*/  FMUL R14, R24, R18 ;  /* 0x00000012180e7220 */ /* 0x000fe20000400000 */
[----:B------:R-:W-:Y:S01]  /*7560*/  LOP3.LUT R0, R38, 0xffff0000, RZ, 0xc0, !PT ;  /* 0xffff000026007812 */ /* 0x000fe200078ec0ff */
[----:B------:R-:W-:Y:S01]  /*7570*/  FMUL R19, R24, R19 ;  /* 0x0000001318137220 */ /* 0x000fe20000400000 */
[----:B------:R-:W-:Y:S01]  /*7580*/  F2FP.BF16.F32.PACK_AB R35, R11, R6 ;  /* 0x000000060b23723e */ /* 0x000fe200000010ff */
[----:B------:R-:W-:Y:S01]  /*7590*/  FFMA R12, R27, R2, R12 ;  /* 0x000000021b0c7223 */ /* 0x000fe2000000000c */
[----:B------:R-:W-:Y:S01]  /*75a0*/  F2FP.BF16.F32.PACK_AB R8, R9, R8 ;  /* 0x000000080908723e */ /* 0x000fe200000010ff */
[C---:B------:R-:W-:Y:S01]  /*75b0*/  FFMA R13, R27.reuse, R0, R13 ;  /* 0x000000001b0d7223 */ /* 0x040fe2000000000d */
[C---:B------:R-:W-:Y:S01]  /*75c0*/  FFMA R14, R27.reuse, R3, R14 ;  /* 0x000000031b0e7223 */ /* 0x040fe2000000000e */
[----:B------:R1:W-:Y:S01]  /*75d0*/  STS.128 [R56+UR43+0x1200], R32 ;  /* 0x0012002038007988 */ /* 0x0003e20008000c2b */
[----:B------:R-:W-:Y:S01]  /*75e0*/  FFMA R19, R27, R4, R19 ;  /* 0x000000041b137223 */ /* 0x000fe20000000013 */
[----:B------:R-:W-:Y:S02]  /*75f0*/  F2FP.BF16.F32.PACK_AB R9, R15, R10 ;  /* 0x0000000a0f09723e */ /* 0x000fe400000010ff */
[----:B------:R-:W-:Y:S02]  /*7600*/  F2FP.BF16.F32.PACK_AB R10, R13, R12 ;  /* 0x0000000c0d0a723e */ /* 0x000fe400000010ff */
[----:B------:R-:W-:Y:S02]  /*7610*/  F2FP.BF16.F32.PACK_AB R11, R19, R14 ;  /* 0x0000000e130b723e */ /* 0x000fe400000010ff */
[----:B------:R-:W-:Y:S02]  /*7620*/  MOV R2, UR46 ;  /* 0x0000002e00027c02 */ /* 0x000fe40008000f00 */
[----:B------:R-:W-:Y:S01]  /*7630*/  MOV R0, UR47 ;  /* 0x0000002f00007c02 */ /* 0x000fe20008000f00 */
[----:B------:R1:W-:Y:S01]  /*7640*/  STS.128 [R62+0x1200], R8 ;  /* 0x001200083e007388 */ /* 0x0003e20000000c00 */
[----:B------:R-:W-:Y:S02]  /*7650*/  @P6 LEA R2, R2, UR43, 0x3 ;  /* 0x0000002b02026c11 */ /* 0x000fe4000f8e18ff */
[----:B------:R-:W-:Y:S02]  /*7660*/  @P6 SHF.L.U32 R3, R59, 0x1f, RZ ;  /* 0x0000001f3b036819 */ /* 0x000fe400000006ff */
[----:B------:R-:W-:Y:S01]  /*7670*/  @P6 IADD3 R2, PT, PT, R2, 0x60, RZ ;  /* 0x0000006002026810 */ /* 0x000fe20007ffe0ff */
[----:B------:R-:W-:Y:S01]  /*7680*/  @!PT LDS RZ, [RZ] ;  /* 0x00000000fffff984 */ /* 0x000fe20000000800 */
[----:B------:R-:W-:Y:S01]  /*7690*/  @!PT LDS RZ, [RZ] ;  /* 0x00000000fffff984 */ /* 0x000fe20000000800 */
[----:B------:R-:W-:Y:S01]  /*76a0*/  @!PT LDS RZ, [RZ] ;  /* 0x00000000fffff984 */ /* 0x000fe20000000800 */
[----:B------:R-:W-:Y:S01]  /*76b0*/  @!PT LDS RZ, [RZ] ;  /* 0x00000000fffff984 */ /* 0x000fe20000000800 */
[----:B------:R2:W-:Y:S06]  /*76c0*/  MEMBAR.ALL.CTA ;  /* 0x0000000000007992 */ /* 0x0005ec0000008000 */
[----:B--2---:R-:W2:Y:S01]  /*76d0*/  FENCE.VIEW.ASYNC.S ;  /* 0x00000000000073c6 */ /* 0x004ea20000000000 */
[----:B------:R-:W-:Y:S02]  /*76e0*/  @P6 PRMT R0, R0, 0x654, R2 ;  /* 0x0000065400006816 */ /* 0x000fe40000000002 */
[----:B------:R-:W-:Y:S01]  /*76f0*/  LEA R2, R26, UR43, 0x3 ;  /* 0x0000002b1a027c11 */ /* 0x000fe2000f8e18ff */
[----:B--2---:R-:W-:Y:S06]  /*7700*/  BAR.SYNC.DEFER_BLOCKING 0x1, 0x80 ;  /* 0x0042000000007b1d */ /* 0x004fec0000010000 */
[----:B------:R-:W-:Y:S05]  /*7710*/  @P0 BRA `(.L_x_126) ;  /* 0x00000000003c0947 */ /* 0x000fea0003800000 */
[----:B------:R-:W2:Y:S01]  /*7720*/  LDCU.64 UR6, c[0x0][0x348] ;  /* 0x00006900ff0677ac */ /* 0x000ea20008000a00 */
[----:B------:R-:W-:Y:S02]  /*7730*/  UIADD3 UR13, UPT, UPT, UR49, 0x10, URZ ;  /* 0x00000010310d7890 */ /* 0x000fe4000fffe0ff */
[----:B------:R-:W-:Y:S01]  /*7740*/  UIADD3 UR12, UPT, UPT, UR43, 0x1200, URZ ;  /* 0x000012002b0c7890 */ /* 0x000fe2000fffe0ff */
[----:B------:R-:W-:Y:S01]  /*7750*/  UMOV UR14, UR50 ;  /* 0x00000032000e7c82 */ /* 0x000fe20008000000 */
[----:B------:R-:W-:Y:S01]  /*7760*/  UMOV UR15, UR36 ;  /* 0x00000024000f7c82 */ /* 0x000fe20008000000 */
[----:B------:R-:W-:Y:S02]  /*7770*/  UIADD3 UR9, UPT, UPT, UR49, 0x50, URZ ;  /* 0x0000005031097890 */ /* 0x000fe4000fffe0ff */
[----:B------:R-:W-:Y:S01]  /*7780*/  UIADD3 UR8, UPT, UPT, UR43, 0x1a00, URZ ;  /* 0x00001a002b087890 */ /* 0x000fe2000fffe0ff */
[----:B------:R-:W-:Y:S01]  /*7790*/  UMOV UR10, UR50 ;  /* 0x00000032000a7c82 */ /* 0x000fe20008000000 */
[----:B------:R-:W-:Y:S01]  /*77a0*/  UMOV UR11, UR36 ;  /* 0x00000024000b7c82 */ /* 0x000fe20008000000 */
[----:B--2---:R-:W-:Y:S04]  /*77b0*/  UIADD3 UR4, UP0, UPT, UR6, 0x680, URZ ;  /* 0x0000068006047890 */ /* 0x004fe8000ff1e0ff */
[----:B------:R-:W-:Y:S09]  /*77c0*/  UIADD3.X UR5, UPT, UPT, URZ, UR7, URZ, UP0, !UPT ;  /* 0x00000007ff057290 */ /* 0x000ff200087fe4ff */
[----:B------:R2:W-:Y:S01]  /*77d0*/  UTMASTG.3D [UR12], [UR4] ;  /* 0x0000000c040073b5 */ /* 0x0005e20008010000 */
[----:B------:R2:W-:Y:S01]  /*77e0*/  UTMASTG.3D [UR8], [UR4] ;  /* 0x00000008040073b5 */ /* 0x0005e20008010000 */
[----:B------:R0:W-:Y:S01]  /*77f0*/  UTMACMDFLUSH ;  /* 0x00000000000079b7 */ /* 0x0001e20000000000 */
[----:B--2---:R-:W-:Y:S04]  /*7800*/  DEPBAR.LE SB0, 0x1 ;  /* 0x000080400000791a */ /* 0x004fe80000000000 */
.L_x_126:
[----:B------:R-:W-:Y:S05]  /*7810*/  BSYNC.RECONVERGENT B0 ;  /* 0x0000000000007941 */ /* 0x000fea0003800200 */
.L_x_125:
[----:B------:R-:W-:Y:S01]  /*7820*/  BAR.SYNC.DEFER_BLOCKING 0x1, 0x80 ;  /* 0x0042000000007b1d */ /* 0x000fe20000010000 */
[----:B------:R-:W-:Y:S04]  /*7830*/  UIADD3 UR4, UPT, UPT, UR46, 0x1, URZ ;  /* 0x000000012e047890 */ /* 0x000fe8000fffe0ff */
[----:B------:R-:W-:Y:S04]  /*7840*/  UISETP.NE.AND UP0, UPT, UR4, 0x4, UPT ;  /* 0x000000040400788c */ /* 0x000fe8000bf05270 */
[----:B------:R-:W-:Y:S01]  /*7850*/  USEL UR44, UR4, URZ, UP0 ;  /* 0x000000ff042c7287 */ /* 0x000fe20008000000 */
[----:B------:R2:W-:Y:S01]  /*7860*/  @P6 SYNCS.ARRIVE.TRANS64.RED.A1T0 RZ, [R0+URZ], RZ ;  /* 0x000000ff00ff69a7 */ /* 0x0005e200081004ff */
[----:B------:R-:W-:Y:S01]  /*7870*/  BSSY B1, `(.L_x_127) ;  /* 0x0000013000017945 */ /* 0x000fe20003800000 */
[----:B------:R-:W3:Y:S02]  /*7880*/  @P6 SYNCS.PHASECHK.TRANS64.TRYWAIT P0, [R2+URZ+0x40], R3 ;  /* 0x00004003020065a7 */ /* 0x000ee400080011ff */
[----:B---3--:R-:W-:Y:S01]  /*7890*/  @P6 SEL R63, RZ, 0x1, !P0 ;  /* 0x00000001ff3f6807 */ /* 0x008fe20004000000 */
[----:B--2---:R-:W-:Y:S06]  /*78a0*/  @!P6 BRA `(.L_x_128) ;  /* 0x00000000003ce947 */ /* 0x004fec0003800000 */
[----:B------:R-:W-:Y:S01]  /*78b0*/  ISETP.NE.AND P1, PT, R64, RZ, PT ;  /* 0x000000ff4000720c */ /* 0x000fe20003f25270 */
[----:B------:R-:W-:Y:S01]  /*78c0*/  BSSY B0, `(.L_x_129) ;  /* 0x0000009000007945 */ /* 0x000fe20003800000 */
[----:B------:R-:W-:Y:S11]  /*78d0*/  ISETP.NE.AND P0, PT, R63, RZ, PT ;  /* 0x000000ff3f00720c */ /* 0x000ff60003f05270 */
[----:B------:R-:W-:Y:S05]  /*78e0*/  @P1 IMAD R3, R26, 0x1000, R56 ;  /* 0x000010001a031824 */ /* 0x000fea00078e0238 */
[----:B------:R-:W-:Y:S05]  /*78f0*/  @P1 IADD3 R0, PT, PT, R3, UR43, RZ ;  /* 0x0000002b03001c10 */ /* 0x000fea000fffe0ff */
[----:B------:R-:W-:Y:S01]  /*7900*/  @P1 IMAD.IADD R0, R65, 0x1, R0 ;  /* 0x0000000141001824 */ /* 0x000fe200078e0200 */
[----:B------:R-:W-:Y:S06]  /*7910*/  @P0 BRA `(.L_x_130) ;  /* 0x00000000000c0947 */ /* 0x000fec0003800000 */
[----:B------:R-:W-:Y:S04]  /*7920*/  SHF.L.U32 R4, R59, 0x1f, RZ ;  /* 0x0000001f3b047819 */ /* 0x000fe800000006ff */
[----:B------:R-:W2:Y:S02]  /*7930*/  SYNCS.PHASECHK.TRANS64.TRYWAIT P0, [R2+URZ+0x40], R4 ;  /* 0x00004004020075a7 */ /* 0x000ea400080011ff */
[----:B--2---:R-:W-:Y:S05]  /*7940*/  @!P0 BRA `(.L_x_131) ;  /* 0x0000002000008947 */ /* 0x004fea0003800000 */
.L_x_130:
[----:B------:R-:W-:Y:S05]  /*7950*/  BSYNC B0 ;  /* 0x0000000000007941 */ /* 0x000fea0003800000 */
.L_x_129:
[----:B------:R-:W-:Y:S02]  /*7960*/  ISETP.NE.AND P0, PT, R64, RZ, PT ;  /* 0x000000ff4000720c */ /* 0x000fe40003f05270 */
[----:B------:R-:W-:Y:S11]  /*7970*/  IADD3 R26, PT, PT, R26, 0x1, RZ ;  /* 0x000000011a1a7810 */ /* 0x000ff60007ffe0ff */
[----:B------:R3:W4:Y:S04]  /*7980*/  @P0 LDS.128 R28, [R3+UR43+0x200] ;  /* 0x0002002b031c0984 */ /* 0x0007280008000c00 */
[----:B------:R3:W1:Y:S02]  /*7990*/  @P0 LDS.128 R36, [R0+0x200] ;  /* 0x0002000000240984 */ /* 0x0006640000000c00 */
.L_x_128:
[----:B------:R-:W-:Y:S05]  /*79a0*/  BSYNC B1 ;  /* 0x0000000000017941 */ /* 0x000fea0003800000 */
.L_x_127:
[----:B---3--:R-:W-:Y:S05]  /*79b0*/  VIADD R0, R25, 0x20 ;  /* 0x0000002019007836 */ /* 0x008fea0000000000 */
[----:B------:R-:W-:Y:S04]  /*79c0*/  SHF.R.U32.HI R0, RZ, 0x15, R0 ;  /* 0x00000015ff007819 */ /* 0x000fe80000011600 */
[----:B------:R-:W-:Y:S11]  /*79d0*/  LOP3.LUT P0, RZ, R0, 0x3, R47, 0x48, !PT ;  /* 0x0000000300ff7812 */ /* 0x000ff6000780482f */
[----:B------:R-:W-:Y:S02]  /*79e0*/  @!UPT UIADD3 URZ, UPT, UPT, URZ, URZ, URZ ;  /* 0x000000fffffff290 */ /* 0x000fe4000fffe0ff */
[----:B------:R-:W-:Y:S05]  /*79f0*/  @!P0 BRA `(.L_x_132) ;  /* 0x0000000000408947 */ /* 0x000fea0003800000 */
[----:B------:R-:W3:Y:S01]  /*7a00*/  LDCU.64 UR8, c[0x4][0x70] ;  /* 0x01000e00ff0877ac */ /* 0x000ee20008000a00 */
[----:B------:R-:W-:Y:S01]  /*7a10*/  MOV R3, 0x0 ;  /* 0x0000000000037802 */ /* 0x000fe20000000f00 */
[----:B------:R-:W-:Y:S02]  /*7a20*/  HFMA2 R12, -RZ, RZ, 0, 5.9604644775390625e-08 ;  /* 0x00000001ff0c7431 */ /* 0x000fe400000001ff */
[----:B-1----:R-:W-:Y:S02]  /*7a30*/  IMAD.MOV.U32 R8, RZ, RZ, 0x192 ;  /* 0x00000192ff087424 */ /* 0x002fe400078e00ff */
[----:B------:R-:W-:Y:S01]  /*7a40*/  IMAD.MOV.U32 R13, RZ, RZ, RZ ;  /* 0x000000ffff0d7224 */ /* 0x000fe200078e00ff */
[----:B------:R-:W1:Y:S01]  /*7a50*/  LDCU.64 UR6, c[0x4][0x78] ;  /* 0x01000f00ff0677ac */ /* 0x000e620008000a00 */
[----:B--2---:R-:W2:Y:S01]  /*7a60*/  LDC.64 R2, c[0x4][R3] ;  /* 0x0100000003027b82 */ /* 0x004ea20000000a00 */
[----:B------:R-:W5:Y:S01]  /*7a70*/  LDCU.64 UR4, c[0x4][0x10] ;  /* 0x01000200ff0477ac */ /* 0x000f620008000a00 */
[----:B---3--:R-:W-:Y:S01]  /*7a80*/  MOV R5, UR9 ;  /* 0x0000000900057c02 */ /* 0x008fe20008000f00 */
[----:B------:R-:W-:Y:S01]  /*7a90*/  IMAD.U32 R4, RZ, RZ, UR8 ;  /* 0x00000008ff047e24 */ /* 0x000fe2000f8e00ff */
[----:B-1----:R-:W-:Y:S01]  /*7aa0*/  MOV R7, UR7 ;  /* 0x0000000700077c02 */ /* 0x002fe20008000f00 */
[----:B------:R-:W-:Y:S01]  /*7ab0*/  IMAD.U32 R6, RZ, RZ, UR6 ;  /* 0x00000006ff067e24 */ /* 0x000fe2000f8e00ff */
[----:B-----5:R-:W-:Y:S01]  /*7ac0*/  MOV R11, UR5 ;  /* 0x00000005000b7c02 */ /* 0x020fe20008000f00 */
[----:B------:R-:W-:Y:S02]  /*7ad0*/  IMAD.U32 R10, RZ, RZ, UR4 ;  /* 0x00000004ff0a7e24 */ /* 0x000fe4000f8e00ff */
[----:B------:R-:W-:Y:S07]  /*7ae0*/  LEPC R20, `(.L_x_132) ;  /* 0x000000001014794e */ /* 0x000fee0000000000 */
[----:B--2-4-:R-:W-:Y:S05]  /*7af0*/  CALL.ABS.NOINC R2 ;  /* 0x0000000002007343 */ /* 0x014fea0003c00000 */
.L_x_132:
[----:B----4-:R-:W-:Y:S01]  /*7b00*/  SHF.L.U32 R3, R28, 0x10, RZ ;  /* 0x000000101c037819 */ /* 0x010fe200000006ff */
[----:B------:R-:W-:Y:S05]  /*7b10*/  WARPSYNC.ALL ;  /* 0x0000000000007948 */ /* 0x000fea0003800000 */
[----:B------:R-:W-:Y:S01]  /*7b20*/  R2UR UR4, R25 ;  /* 0x00000000190472ca */ /* 0x000fe200000e0000 */
[----:B------:R-:W-:Y:S01]  /*7b30*/  BSSY.RECONVERGENT B0, `(.L_x_133) ;  /* 0x000005b000007945 */ /* 0x000fe20003800200 */
[----:B------:R-:W-:Y:S02]  /*7b40*/  SHF.L.U32 R20, R30, 0x10, RZ ;  /* 0x000000101e147819 */ /* 0x000fe400000006ff */
[----:B------:R-:W-:Y:S02]  /*7b50*/  ISETP.NE.AND P6, PT, R61, RZ, PT ;  /* 0x000000ff3d00720c */ /* 0x000fe40003fc5270 */
[----:B------:R-:W-:Y:S07]  /*7b60*/  ISETP.NE.AND P0, PT, R60, RZ, PT ;  /* 0x000000ff3c00720c */ /* 0x000fee0003f05270 */
[----:B-12---:R-:W1:Y:S02]  /*7b70*/  LDTM.x16 R4, tmem[UR4+0x20] ;  /* 0x00002004000479ee */ /* 0x006e640008240000 */
        /* <DEDUP_REMOVED lines=59> */
[----:B------:R-:W-:Y:S02]  /*7f30*/  LEA R3, R26, UR43, 0x3 ;  /* 0x0000002b1a037c11 */ /* 0x000fe4000f8e18ff */
        /* <DEDUP_REMOVED lines=8> */
[----:B------:R-:W-:Y:S01]  /*7fc0*/  @P6 SHF.L.U32 R2, R59, 0x1f, RZ ;  /* 0x0000001f3b026819 */ /* 0x000fe200000006ff */
        /* <DEDUP_REMOVED lines=17> */
.L_x_134:
[----:B------:R-:W-:Y:S05]  /*80e0*/  BSYNC.RECONVERGENT B0 ;  /* 0x0000000000007941 */ /* 0x000fea0003800200 */
.L_x_133:
        /* <DEDUP_REMOVED lines=19> */
.L_x_138:
[----:B------:R-:W-:Y:S05]  /*8220*/  BSYNC B0 ;  /* 0x0000000000007941 */ /* 0x000fea0003800000 */
.L_x_137:
[----:B------:R-:W-:Y:S11]  /*8230*/  ISETP.NE.AND P0, PT, R64, RZ, PT ;  /* 0x000000ff4000720c */ /* 0x000ff60003f05270 */
[----:B------:R-:W-:Y:S02]  /*8240*/  @!UPT UIADD3 URZ, UPT, UPT, URZ, URZ, URZ ;  /* 0x000000fffffff290 */ /* 0x000fe4000fffe0ff */
[----:B------:R3:W4:Y:S04]  /*8250*/  @P0 LDS.128 R28, [R26+UR43+0x200] ;  /* 0x0002002b1a1c0984 */ /* 0x0007280008000c00 */
[----:B------:R3:W1:Y:S02]  /*8260*/  @P0 LDS.128 R36, [R65+0x200] ;  /* 0x0002000041240984 */ /* 0x0006640000000c00 */
.L_x_136:
[----:B------:R-:W-:Y:S05]  /*8270*/  BSYNC B1 ;  /* 0x0000000000017941 */ /* 0x000fea0003800000 */
.L_x_135:
[----:B--2---:R-:W-:Y:S05]  /*8280*/  VIADD R0, R25, 0x30 ;  /* 0x0000003019007836 */ /* 0x004fea0000000000 */
[----:B------:R-:W-:Y:S04]  /*8290*/  SHF.R.U32.HI R0, RZ, 0x15, R0 ;  /* 0x00000015ff007819 */ /* 0x000fe80000011600 */
[----:B------:R-:W-:Y:S11]  /*82a0*/  LOP3.LUT P0, RZ, R0, 0x3, R47, 0x48, !PT ;  /* 0x0000000300ff7812 */ /* 0x000ff6000780482f */
[----:B------:R-:W-:Y:S02]  /*82b0*/  @!UPT UIADD3 URZ, UPT, UPT, URZ, URZ, URZ ;  /* 0x000000fffffff290 */ /* 0x000fe4000fffe0ff */
[----:B------:R-:W-:Y:S05]  /*82c0*/  @!P0 BRA `(.L_x_140) ;  /* 0x0000000000408947 */ /* 0x000fea0003800000 */
[----:B------:R-:W2:Y:S01]  /*82d0*/  LDCU.64 UR8, c[0x4][0x70] ;  /* 0x01000e00ff0877ac */ /* 0x000ea20008000a00 */
[----:B------:R-:W-:Y:S01]  /*82e0*/  MOV R3, 0x0 ;  /* 0x0000000000037802 */ /* 0x000fe20000000f00 */
        /* <DEDUP_REMOVED lines=14> */
.L_x_140:
[----:B------:R-:W-:Y:S01]  /*83d0*/  ISETP.NE.AND P0, PT, R60, RZ, PT ;  /* 0x000000ff3c00720c */ /* 0x000fe20003f05270 */
[----:B------:R-:W-:Y:S05]  /*83e0*/  WARPSYNC.ALL ;  /* 0x0000000000007948 */ /* 0x000fea0003800000 */
[----:B------:R-:W-:Y:S01]  /*83f0*/  R2UR UR4, R25 ;  /* 0x00000000190472ca */ /* 0x000fe200000e0000 */
[----:B------:R-:W-:Y:S01]  /*8400*/  BSSY.RECONVERGENT B0, `(.L_x_141) ;  /* 0x0000057000007945 */ /* 0x000fe20003800200 */
[C---:B----4-:R-:W-:Y:S02]  /*8410*/  SHF.L.U32 R20, R28.reuse, 0x10, RZ ;  /* 0x000000101c147819 */ /* 0x050fe400000006ff */
[----:B------:R-:W-:Y:S02]  /*8420*/  LOP3.LUT R21, R28, 0xffff0000, RZ, 0xc0, !PT ;  /* 0xffff00001c157812 */ /* 0x000fe400078ec0ff */
[C---:B------:R-:W-:Y:S02]  /*8430*/  SHF.L.U32 R25, R29.reuse, 0x10, RZ ;  /* 0x000000101d197819 */ /* 0x040fe400000006ff */
[----:B---3--:R-:W-:Y:S02]  /*8440*/  LOP3.LUT R26, R29, 0xffff0000, RZ, 0xc0, !PT ;  /* 0xffff00001d1a7812 */ /* 0x008fe400078ec0ff */
[C---:B------:R-:W-:Y:S02]  /*8450*/  SHF.L.U32 R28, R30.reuse, 0x10, RZ ;  /* 0x000000101e1c7819 */ /* 0x040fe400000006ff */
[----:B------:R-:W-:Y:S01]  /*8460*/  LOP3.LUT R29, R30, 0xffff0000, RZ, 0xc0, !PT ;  /* 0xffff00001e1d7812 */ /* 0x000fe200078ec0ff */
[----:B-1----:R-:W1:Y:S01]  /*8470*/  LDTM.x16 R4, tmem[UR4+0x30] ;  /* 0x00003004000479ee */ /* 0x002e620008240000 */
[C---:B------:R-:W-:Y:S01]  /*8480*/  SHF.L.U32 R30, R31.reuse, 0x10, RZ ;  /* 0x000000101f1e7819 */ /* 0x040fe200000006ff */
[----:B------:R-:W-:Y:S01]  /*8490*/  NOP ;  /* 0x0000000000007918 */ /* 0x000fe20000000000 */
[----:B------:R-:W-:Y:S02]  /*84a0*/  LOP3.LUT R31, R31, 0xffff0000, RZ, 0xc0, !PT ;  /* 0xffff00001f1f7812 */ /* 0x000fe400078ec0ff */
[C---:B------:R-:W-:Y:S02]  /*84b0*/  SHF.L.U32 R32, R36.reuse, 0x10, RZ ;  /* 0x0000001024207819 */ /* 0x040fe400000006ff */
[----:B------:R-:W-:Y:S02]  /*84c0*/  LOP3.LUT R33, R36, 0xffff0000, RZ, 0xc0, !PT ;  /* 0xffff000024217812 */ /* 0x000fe400078ec0ff */
[----:B------:R-:W-:Y:S02]  /*84d0*/  IADD3 R53, PT, PT, R53, 0xd0, RZ ;  /* 0x000000d035357810 */ /* 0x000fe40007ffe0ff */
[----:B------:R-:W-:Y:S02]  /*84e0*/  SHF.L.U32 R34, R37, 0x10, RZ ;  /* 0x0000001025227819 */ /* 0x000fe400000006ff */
[----:B------:R-:W-:Y:S02]  /*84f0*/  LOP3.LUT R53, R53, 0xfefffff8, RZ, 0xc0, !PT ;  /* 0xfefffff835357812 */ /* 0x000fe400078ec0ff */
[----:B------:R-:W-:Y:S02]  /*8500*/  LOP3.LUT R35, R37, 0xffff0000, RZ, 0xc0, !PT ;  /* 0xffff000025237812 */ /* 0x000fe400078ec0ff */
[----:B-1----:R1:W-:Y:S01]  /*8510*/  SYNCS.ARRIVE.TRANS64.RED.A1T0 RZ, [R53+URZ], RZ ;  /* 0x000000ff35ff79a7 */ /* 0x0023e200081004ff */
[C---:B------:R-:W-:Y:S02]  /*8520*/  SHF.L.U32 R36, R38.reuse, 0x10, RZ ;  /* 0x0000001026247819 */ /* 0x040fe400000006ff */
[----:B------:R-:W-:Y:S02]  /*8530*/  LOP3.LUT R37, R38, 0xffff0000, RZ, 0xc0, !PT ;  /* 0xffff000026257812 */ /* 0x000fe400078ec0ff */
[----:B------:R-:W-:Y:S01]  /*8540*/  SHF.L.U32 R38, R39, 0x10, RZ ;  /* 0x0000001027267819 */ /* 0x000fe200000006ff */
[C---:B------:R-:W-:Y:S01]  /*8550*/  FMUL R4, R24.reuse, R4 ;  /* 0x0000000418047220 */ /* 0x040fe20000400000 */
[C---:B------:R-:W-:Y:S01]  /*8560*/  FMUL R5, R24.reuse, R5 ;  /* 0x0000000518057220 */ /* 0x040fe20000400000 */
[C---:B------:R-:W-:Y:S01]  /*8570*/  FMUL R6, R24.reuse, R6 ;  /* 0x0000000618067220 */ /* 0x040fe20000400000 */
[C---:B------:R-:W-:Y:S01]  /*8580*/  FMUL R7, R24.reuse, R7 ;  /* 0x0000000718077220 */ /* 0x040fe20000400000 */
[C---:B------:R-:W-:Y:S01]  /*8590*/  FFMA R4, R27.reuse, R20, R4 ;  /* 0x000000141b047223 */ /* 0x040fe20000000004 */
        /* <DEDUP_REMOVED lines=15> */
[C---:B------:R-:W-:Y:S01]  /*8690*/  FMUL R12, R24.reuse, R16 ;  /* 0x00000010180c7220 */ /* 0x040fe20000400000 */
[C---:B------:R-:W-:Y:S01]  /*86a0*/  FFMA R0, R27.reuse, R32, R0 ;  /* 0x000000201b007223 */ /* 0x040fe20000000000 */
[C---:B------:R-:W-:Y:S01]  /*86b0*/  FMUL R13, R24.reuse, R17 ;  /* 0x00000011180d7220 */ /* 0x040fe20000400000 */
[----:B------:R-:W-:Y:S01]  /*86c0*/  FFMA R2, R27, R33, R2 ;  /* 0x000000211b027223 */ /* 0x000fe20000000002 */
[----:B------:R-:W-:Y:S01]  /*86d0*/  F2FP.BF16.F32.PACK_AB R4, R5, R4 ;  /* 0x000000040504723e */ /* 0x000fe200000010ff */
[C---:B------:R-:W-:Y:S01]  /*86e0*/  FMUL R14, R24.reuse, R18 ;  /* 0x00000012180e7220 */ /* 0x040fe20000400000 */
[----:B------:R-:W-:Y:S01]  /*86f0*/  FFMA R3, R27, R34, R3 ;  /* 0x000000221b037223 */ /* 0x000fe20000000003 */
[----:B------:R-:W-:Y:S01]  /*8700*/  LOP3.LUT R39, R39, 0xffff0000, RZ, 0xc0, !PT ;  /* 0xffff000027277812 */ /* 0x000fe200078ec0ff */
[----:B------:R-:W-:Y:S01]  /*8710*/  FFMA R15, R27, R35, R15 ;  /* 0x000000231b0f7223 */ /* 0x000fe2000000000f */
[----:B------:R-:W-:Y:S01]  /*8720*/  F2FP.BF16.F32.PACK_AB R5, R7, R6 ;  /* 0x000000060705723e */ /* 0x000fe200000010ff */
[----:B------:R-:W-:Y:S01]  /*8730*/  FMUL R19, R24, R19 ;  /* 0x0000001318137220 */ /* 0x000fe20000400000 */
[----:B------:R-:W-:Y:S01]  /*8740*/  F2FP.BF16.F32.PACK_AB R6, R9, R8 ;  /* 0x000000080906723e */ /* 0x000fe200000010ff */
        /* <DEDUP_REMOVED lines=34> */
.L_x_142:
[----:B------:R-:W-:Y:S05]  /*8970*/  BSYNC.RECONVERGENT B0 ;  /* 0x0000000000007941 */ /* 0x000fea0003800200 */
.L_x_141:
[----:B------:R-:W-:Y:S01]  /*8980*/  BAR.SYNC.DEFER_BLOCKING 0x1, 0x80 ;  /* 0x0042000000007b1d */ /* 0x000fe20000010000 */
[----:B------:R-:W-:Y:S01]  /*8990*/  UISETP.NE.AND UP0, UPT, UR52, -0x4, UPT ;  /* 0xfffffffc3400788c */ /* 0x000fe2000bf05270 */
[----:B------:R-:W-:Y:S08]  /*89a0*/  IADD3 R22, PT, PT, R22, 0x1, RZ ;  /* 0x0000000116167810 */ /* 0x000ff00007ffe0ff */
[----:B------:R-:W-:Y:S05]  /*89b0*/  BRA.U !UP0, `(.L_x_143) ;  /* 0x0000000108287547 */ /* 0x000fea000b800000 */
[----:B------:R-:W-:Y:S01]  /*89c0*/  ISETP.NE.AND P0, PT, R61, RZ, PT ;  /* 0x000000ff3d00720c */ /* 0x000fe20003f05270 */
[----:B------:R-:W-:Y:S01]  /*89d0*/  IMAD.U32 R2, RZ, RZ, UR46 ;  /* 0x0000002eff027e24 */ /* 0x000fe2000f8e00ff */
[----:B------:R-:W-:Y:S01]  /*89e0*/  UIADD3 UR4, UPT, UPT, UR46, 0x1, URZ ;  /* 0x000000012e047890 */ /* 0x000fe2000fffe0ff */
[----:B------:R-:W-:Y:S03]  /*89f0*/  IMAD.U32 R0, RZ, RZ, UR47 ;  /* 0x0000002fff007e24 */ /* 0x000fe6000f8e00ff */
[----:B------:R-:W-:Y:S04]  /*8a00*/  UISETP.NE.AND UP0, UPT, UR4, 0x4, UPT ;  /* 0x000000040400788c */ /* 0x000fe8000bf05270 */
[----:B------:R-:W-:Y:S03]  /*8a10*/  USEL UR46, UR4, URZ, UP0 ;  /* 0x000000ff042e7287 */ /* 0x000fe60008000000 */
[----:B------:R-:W-:Y:S05]  /*8a20*/  @P0 LEA R2, R2, UR43, 0x3 ;  /* 0x0000002b02020c11 */ /* 0x000fea000f8e18ff */
[----:B------:R-:W-:Y:S05]  /*8a30*/  @P0 VIADD R2, R2, 0x60 ;  /* 0x0000006002020836 */ /* 0x000fea0000000000 */
[----:B------:R-:W-:Y:S04]  /*8a40*/  @P0 PRMT R0, R0, 0x654, R2 ;  /* 0x0000065400000816 */ /* 0x000fe80000000002 */
[----:B------:R2:W-:Y:S03]  /*8a50*/  @P0 SYNCS.ARRIVE.TRANS64.RED.A1T0 RZ, [R0+URZ], RZ ;  /* 0x000000ff00ff09a7 */ /* 0x0005e600081004ff */
.L_x_143:
[----:B------:R-:W-:Y:S01]  /*8a60*/  R2UR UR4, R50 ;  /* 0x00000000320472ca */ /* 0x000fe200000e0000 */
[----:B------:R-:W-:Y:S01]  /*8a70*/  UISETP.NE.AND UP0, UPT, UR62, URZ, UPT ;  /* 0x000000ff3e00728c */ /* 0x000fe2000bf05270 */
[----:B------:R-:W-:Y:S01]  /*8a80*/  ISETP.NE.AND P0, PT, R55, 0x2, PT ;  /* 0x000000023700780c */ /* 0x000fe20003f05270 */
[----:B------:R-:W-:Y:S01]  /*8a90*/  UIADD3 UR24, UPT, UPT, UR37, UR63, URZ ;  /* 0x0000003f25187290 */ /* 0x000fe2000fffe0ff */
[----:B------:R-:W-:Y:S01]  /*8aa0*/  ISETP.NE.AND P1, PT, R22, 0x4, PT ;  /* 0x000000041600780c */ /* 0x000fe20003f25270 */
[----:B------:R-:W-:Y:S01]  /*8ab0*/  UIADD3 UR52, UPT, UPT, UR52, 0x4, URZ ;  /* 0x0000000434347890 */ /* 0x000fe2000fffe0ff */
[----:B------:R-:W-:Y:S01]  /*8ac0*/  SEL R2, RZ, 0x1, P0 ;  /* 0x00000001ff027807 */ /* 0x000fe20000000000 */
[----:B------:R-:W-:Y:S01]  /*8ad0*/  UMOV UR36, UR61 ;  /* 0x0000003d00247c82 */ /* 0x000fe20008000000 */
[----:B--2---:R-:W-:Y:S02]  /*8ae0*/  SEL R0, RZ, 0x1, P1 ;  /* 0x00000001ff007807 */ /* 0x004fe40000800000 */
[----:B------:R-:W-:Y:S02]  /*8af0*/  LOP3.LUT R57, R57, R2, RZ, 0x3c, !PT ;  /* 0x0000000239397212 */ /* 0x000fe400078e3cff */
[----:B------:R-:W-:Y:S01]  /*8b00*/  LOP3.LUT R58, R58, R0, RZ, 0x3c, !PT ;  /* 0x000000003a3a7212 */ /* 0x000fe200078e3cff */
[----:B------:R-:W-:Y:S01]  /*8b10*/  UIADD3 UR20, UPT, UPT, UR38, UR4, URZ ;  /* 0x0000000426147290 */ /* 0x000fe2000fffe0ff */
[----:B------:R-:W-:Y:S02]  /*8b20*/  SEL R55, R55, RZ, P0 ;  /* 0x000000ff37377207 */ /* 0x000fe40000000000 */
[----:B------:R-:W-:Y:S01]  /*8b30*/  SEL R22, R22, RZ, P1 ;  /* 0x000000ff16167207 */ /* 0x000fe20000800000 */
[----:B------:R-:W-:Y:S08]  /*8b40*/  BRA.U UP0, `(.L_x_144) ;  /* 0xffffffcd005c7547 */ /* 0x000ff0000b83ffff */
[----:B------:R-:W-:-:S13]  /*8b50*/  R2UR UR4, R51 ;  /* 0x00000000330472ca */ /* 0x000fda00000e0000 */
[----:B------:R-:W-:-:S09]  /*8b60*/  UISETP.NE.AND UP0, UPT, UR4, URZ, UPT ;  /* 0x000000ff0400728c */ /* 0x000fd2000bf05270 */
[----:B------:R-:W-:Y:S05]  /*8b70*/  BRA.U !UP0, `(.L_x_145) ;  /* 0x0000000108487547 */ /* 0x000fea000b800000 */
[----:B------:R-:W2:Y:S02]  /*8b80*/  LDCU.64 UR4, c[0x0][0x890] ;  /* 0x00011200ff0477ac */ /* 0x000ea40008000a00 */
[----:B--2---:R-:W-:-:S04]  /*8b90*/  UISETP.NE.U32.AND UP0, UPT, UR4, URZ, UPT ;  /* 0x000000ff0400728c */ /* 0x004fc8000bf05070 */
[----:B------:R-:W-:-:S09]  /*8ba0*/  UISETP.NE.AND.EX UP0, UPT, UR5, URZ, UPT, UP0 ;  /* 0x000000ff0500728c */ /* 0x000fd2000bf05300 */
[----:B------:R-:W-:Y:S05]  /*8bb0*/  BRA.U UP0, `(.L_x_146) ;  /* 0x00000001000c7547 */ /* 0x000fea000b800000 */
[----:B------:R-:W-:-:S13]  /*8bc0*/  FSETP.NEU.AND P0, PT, R27, RZ, PT ;  /* 0x000000ff1b00720b */ /* 0x000fda0003f0d000 */
[----:B------:R-:W-:Y:S05]  /*8bd0*/  @!P0 EXIT ;  /* 0x000000000000894d */ /* 0x000fea0003800000 */
[----:B------:R-:W-:Y:S05]  /*8be0*/  BRA `(.L_x_145) ;  /* 0x00000000002c7947 */ /* 0x000fea0003800000 */
.L_x_146:
[----:B------:R-:W-:Y:S01]  /*8bf0*/  ISETP.NE.AND P0, PT, R54, RZ, PT ;  /* 0x000000ff3600720c */ /* 0x000fe20003f05270 */
[----:B------:R-:W-:-:S12]  /*8c00*/  BSSY.RECONVERGENT B0, `(.L_x_145) ;  /* 0x0000009000007945 */ /* 0x000fd80003800200 */
[----:B------:R-:W-:Y:S05]  /*8c10*/  @P0 BRA `(.L_x_147) ;  /* 0x0000000000140947 */ /* 0x000fea0003800000 */
[----:B------:R-:W2:Y:S02]  /*8c20*/  LDCU.64 UR4, c[0x0][0x888] ;  /* 0x00011100ff0477ac */ /* 0x000ea40008000a00 */
[----:B--2---:R-:W-:-:S04]  /*8c30*/  ISETP.NE.U32.AND P0, PT, RZ, UR4, PT ;  /* 0x00000004ff007c0c */ /* 0x004fc8000bf05070 */
[----:B------:R-:W-:-:S13]  /*8c40*/  ISETP.NE.AND.EX P0, PT, RZ, UR5, PT, P0 ;  /* 0x00000005ff007c0c */ /* 0x000fda000bf05300 */
[----:B------:R-:W-:Y:S05]  /*8c50*/  @!P0 EXIT ;  /* 0x000000000000894d */ /* 0x000fea0003800000 */
[----:B------:R-:W-:Y:S05]  /*8c60*/  BRA `(.L_x_148) ;  /* 0x0000000000087947 */ /* 0x000fea0003800000 */
.L_x_147:
[----:B------:R-:W-:-:S13]  /*8c70*/  FSETP.NEU.AND P0, PT, R27, RZ, PT ;  /* 0x000000ff1b00720b */ /* 0x000fda0003f0d000 */
[----:B------:R-:W-:Y:S05]  /*8c80*/  @!P0 EXIT ;  /* 0x000000000000894d */ /* 0x000fea0003800000 */
.L_x_148:
[----:B------:R-:W-:Y:S05]  /*8c90*/  BSYNC.RECONVERGENT B0 ;  /* 0x0000000000007941 */ /* 0x000fea0003800200 */
.L_x_145:
[----:B------:R-:W-:Y:S01]  /*8ca0*/  ULEA UR4, UR46, UR43, 0x3 ;  /* 0x0000002b2e047291 */ /* 0x000fe2000f8e18ff */
[----:B------:R-:W-:-:S04]  /*8cb0*/  DEPBAR.LE SB0, 0x0 ;  /* 0x000080000000791a */ /* 0x000fc80000000000 */
[----:B------:R-:W-:-:S04]  /*8cc0*/  UIADD3 UR4, UPT, UPT, UR4, 0x60, URZ ;  /* 0x0000006004047890 */ /* 0x000fc8000fffe0ff */
[----:B------:R-:W-:-:S09]  /*8cd0*/  UPRMT UR4, UR47, 0x654, UR4 ;  /* 0x000006542f047896 */ /* 0x000fd20008000004 */
[----:B------:R-:W-:Y:S01]  /*8ce0*/  SYNCS.ARRIVE.TRANS64.RED.A1T0 RZ, [UR4], RZ ;  /* 0x000000ffffff79a7 */ /* 0x000fe20008100404 */
[----:B------:R-:W-:Y:S05]  /*8cf0*/  EXIT ;  /* 0x000000000000794d */ /* 0x000fea0003800000 */
.L_x_24:
[----:B--2---:R2:W3:Y:S02]  /*8d00*/  SYNCS.PHASECHK.TRANS64.TRYWAIT P0, [R0+URZ+0x100], R2 ;  /* 0x00010002000075a7 */ /* 0x0044e400080011ff */
[----:B---3--:R-:W-:Y:S05]  /*8d10*/  @!P0 NANOSLEEP.SYNCS 0x989680 ;  /* 0x009896800000895d */ /* 0x008fea0003900000 */
[----:B------:R-:W3:Y:S02]  /*8d20*/  @!P0 SYNCS.PHASECHK.TRANS64 P0, [R0+URZ+0x100], R2 ;  /* 0x00010002000085a7 */ /* 0x000ee400080010ff */
[----:B---3--:R-:W-:Y:S05]  /*8d30*/  @!P0 BRA `(.L_x_24) ;  /* 0xfffffffc00f08947 */ /* 0x008fea000383ffff */
[----:B------:R-:W-:Y:S05]  /*8d40*/  BRA `(.L_x_149) ;  /* 0xffffff8c00347947 */ /* 0x000fea000383ffff */
.L_x_27:
[----:B-1----:R-:W-:-:S07]  /*8d50*/  MOV R0, UR33 ;  /* 0x0000002100007c02 */ /* 0x002fce0008000f00 */
.L_x_150:
[----:B-1----:R1:W2:Y:S02]  /*8d60*/  SYNCS.PHASECHK.TRANS64.TRYWAIT P0, [R0+URZ+0x20], R3 ;  /* 0x00002003000075a7 */ /* 0x0022a400080011ff */
[----:B--2---:R-:W-:Y:S05]  /*8d70*/  @!P0 NANOSLEEP.SYNCS 0x989680 ;  /* 0x009896800000895d */ /* 0x004fea0003900000 */
[----:B------:R-:W2:Y:S02]  /*8d80*/  @!P0 SYNCS.PHASECHK.TRANS64 P0, [R0+URZ+0x20], R3 ;  /* 0x00002003000085a7 */ /* 0x000ea400080010ff */
[----:B--2---:R-:W-:Y:S05]  /*8d90*/  @!P0 BRA `(.L_x_150) ;  /* 0xfffffffc00f08947 */ /* 0x004fea000383ffff */
[----:B------:R-:W-:Y:S05]  /*8da0*/  BRA `(.L_x_26) ;  /* 0xffffff8c008c7947 */ /* 0x000fea000383ffff */
.L_x_34:
[----:B-1----:R-:W-:-:S07]  /*8db0*/  MOV R0, UR17 ;  /* 0x0000001100007c02 */ /* 0x002fce0008000f00 */
.L_x_151:
[----:B-1----:R1:W2:Y:S02]  /*8dc0*/  SYNCS.PHASECHK.TRANS64.TRYWAIT P0, [R0+URZ+0x20], R3 ;  /* 0x00002003000075a7 */ /* 0x0022a400080011ff */
[----:B--2---:R-:W-:Y:S05]  /*8dd0*/  @!P0 NANOSLEEP.SYNCS 0x989680 ;  /* 0x009896800000895d */ /* 0x004fea0003900000 */
[----:B------:R-:W2:Y:S02]  /*8de0*/  @!P0 SYNCS.PHASECHK.TRANS64 P0, [R0+URZ+0x20], R3 ;  /* 0x00002003000085a7 */ /* 0x000ea400080010ff */
[----:B--2---:R-:W-:Y:S05]  /*8df0*/  @!P0 BRA `(.L_x_151) ;  /* 0xfffffffc00f08947 */ /* 0x004fea000383ffff */
[----:B------:R-:W-:Y:S05]  /*8e00*/  BRA `(.L_x_33) ;  /* 0xffffff90004c7947 */ /* 0x000fea000383ffff */
.L_x_39:
[----:B-1----:R1:W2:Y:S02]  /*8e10*/  SYNCS.PHASECHK.TRANS64.TRYWAIT P0, [R3+URZ+0x90], R0 ;  /* 0x00009000030075a7 */ /* 0x0022a400080011ff */
[----:B--2---:R-:W-:Y:S05]  /*8e20*/  @!P0 NANOSLEEP.SYNCS 0x989680 ;  /* 0x009896800000895d */ /* 0x004fea0003900000 */
[----:B------:R-:W2:Y:S02]  /*8e30*/  @!P0 SYNCS.PHASECHK.TRANS64 P0, [R3+URZ+0x90], R0 ;  /* 0x00009000030085a7 */ /* 0x000ea400080010ff */
[----:B--2---:R-:W-:Y:S05]  /*8e40*/  @!P0 BRA `(.L_x_39) ;  /* 0xfffffffc00f08947 */ /* 0x004fea000383ffff */
[----:B------:R-:W-:Y:S05]  /*8e50*/  BRA `(.L_x_152) ;  /* 0xffffff9000f47947 */ /* 0x000fea000383ffff */
.L_x_43:
[----:B------:R-:W-:-:S07]  /*8e60*/  MOV R0, UR4 ;  /* 0x0000000400007c02 */ /* 0x000fce0008000f00 */
.L_x_153:
[----:B-1----:R1:W2:Y:S02]  /*8e70*/  SYNCS.PHASECHK.TRANS64.TRYWAIT P0, [R0+URZ], R2 ;  /* 0x00000002000075a7 */ /* 0x0022a400080011ff */
[----:B--2---:R-:W-:Y:S05]  /*8e80*/  @!P0 NANOSLEEP.SYNCS 0x989680 ;  /* 0x009896800000895d */ /* 0x004fea0003900000 */
[----:B------:R-:W2:Y:S02]  /*8e90*/  @!P0 SYNCS.PHASECHK.TRANS64 P0, [R0+URZ], R2 ;  /* 0x00000002000085a7 */ /* 0x000ea400080010ff */
[----:B--2---:R-:W-:Y:S05]  /*8ea0*/  @!P0 BRA `(.L_x_153) ;  /* 0xfffffffc00f08947 */ /* 0x004fea000383ffff */
[----:B------:R-:W-:Y:S05]  /*8eb0*/  BRA `(.L_x_154) ;  /* 0xffffff98009c7947 */ /* 0x000fea000383ffff */
.L_x_44:
[----:B------:R-:W-:-:S07]  /*8ec0*/  MOV R0, UR5 ;  /* 0x0000000500007c02 */ /* 0x000fce0008000f00 */
.L_x_155:
[----:B-1----:R1:W2:Y:S02]  /*8ed0*/  SYNCS.PHASECHK.TRANS64.TRYWAIT P0, [R0+URZ], R3 ;  /* 0x00000003000075a7 */ /* 0x0022a400080011ff */
[----:B--2---:R-:W-:Y:S05]  /*8ee0*/  @!P0 NANOSLEEP.SYNCS 0x989680 ;  /* 0x009896800000895d */ /* 0x004fea0003900000 */
[----:B------:R-:W2:Y:S02]  /*8ef0*/  @!P0 SYNCS.PHASECHK.TRANS64 P0, [R0+URZ], R3 ;  /* 0x00000003000085a7 */ /* 0x000ea400080010ff */
[----:B--2---:R-:W-:Y:S05]  /*8f00*/  @!P0 BRA `(.L_x_155) ;  /* 0xfffffffc00f08947 */ /* 0x004fea000383ffff */
[----:B------:R-:W-:Y:S05]  /*8f10*/  BRA `(.L_x_156) ;  /* 0xffffff9800a87947 */ /* 0x000fea000383ffff */
.L_x_45:
[----:B------:R-:W-:-:S07]  /*8f20*/  MOV R0, UR5 ;  /* 0x0000000500007c02 */ /* 0x000fce0008000f00 */
.L_x_157:
[----:B-1----:R1:W2:Y:S02]  /*8f30*/  SYNCS.PHASECHK.TRANS64.TRYWAIT P0, [R0+URZ], R3 ;  /* 0x00000003000075a7 */ /* 0x0022a400080011ff */
[----:B--2---:R-:W-:Y:S05]  /*8f40*/  @!P0 NANOSLEEP.SYNCS 0x989680 ;  /* 0x009896800000895d */ /* 0x004fea0003900000 */
[----:B------:R-:W2:Y:S02]  /*8f50*/  @!P0 SYNCS.PHASECHK.TRANS64 P0, [R0+URZ], R3 ;  /* 0x00000003000085a7 */ /* 0x000ea400080010ff */
[----:B--2---:R-:W-:Y:S05]  /*8f60*/  @!P0 BRA `(.L_x_157) ;  /* 0xfffffffc00f08947 */ /* 0x004fea000383ffff */
[----:B------:R-:W-:Y:S05]  /*8f70*/  BRA `(.L_x_158) ;  /* 0xffffff9800b47947 */ /* 0x000fea000383ffff */
.L_x_48:
[----:B-1----:R1:W2:Y:S02]  /*8f80*/  SYNCS.PHASECHK.TRANS64.TRYWAIT P0, [R2+URZ+0xf0], R4 ;  /* 0x0000f004020075a7 */ /* 0x0022a400080011ff */
[----:B--2---:R-:W-:Y:S05]  /*8f90*/  @!P0 NANOSLEEP.SYNCS 0x989680 ;  /* 0x009896800000895d */ /* 0x004fea0003900000 */
[----:B------:R-:W2:Y:S02]  /*8fa0*/  @!P0 SYNCS.PHASECHK.TRANS64 P0, [R2+URZ+0xf0], R4 ;  /* 0x0000f004020085a7 */ /* 0x000ea400080010ff */
[----:B--2---:R-:W-:Y:S05]  /*8fb0*/  @!P0 BRA `(.L_x_48) ;  /* 0xfffffffc00f08947 */ /* 0x004fea000383ffff */
[----:B------:R-:W-:Y:S05]  /*8fc0*/  BRA `(.L_x_159) ;  /* 0xffffff9c00107947 */ /* 0x000fea000383ffff */
.L_x_49:
[----:B------:R-:W-:-:S07]  /*8fd0*/  MOV R2, UR4 ;  /* 0x0000000400027c02 */ /* 0x000fce0008000f00 */
.L_x_160:
[----:B-1----:R1:W2:Y:S02]  /*8fe0*/  SYNCS.PHASECHK.TRANS64.TRYWAIT P0, [R2+URZ+0xa0], R5 ;  /* 0x0000a005020075a7 */ /* 0x0022a400080011ff */
[----:B--2---:R-:W-:Y:S05]  /*8ff0*/  @!P0 NANOSLEEP.SYNCS 0x989680 ;  /* 0x009896800000895d */ /* 0x004fea0003900000 */
[----:B------:R-:W2:Y:S02]  /*9000*/  @!P0 SYNCS.PHASECHK.TRANS64 P0, [R2+URZ+0xa0], R5 ;  /* 0x0000a005020085a7 */ /* 0x000ea400080010ff */
[----:B--2---:R-:W-:Y:S05]  /*9010*/  @!P0 BRA `(.L_x_160) ;  /* 0xfffffffc00f08947 */ /* 0x004fea000383ffff */
[----:B------:R-:W-:Y:S05]  /*9020*/  BRA `(.L_x_161) ;  /* 0xffffff9c00207947 */ /* 0x000fea000383ffff */
.L_x_50:
[----:B-1----:R1:W2:Y:S02]  /*9030*/  SYNCS.PHASECHK.TRANS64.TRYWAIT P1, [R2+URZ+0x90], R4 ;  /* 0x00009004020075a7 */ /* 0x0022a400080211ff */
[----:B--2---:R-:W-:Y:S05]  /*9040*/  @!P1 NANOSLEEP.SYNCS 0x989680 ;  /* 0x009896800000995d */ /* 0x004fea0003900000 */
[----:B------:R-:W2:Y:S02]  /*9050*/  @!P1 SYNCS.PHASECHK.TRANS64 P1, [R2+URZ+0x90], R4 ;  /* 0x00009004020095a7 */ /* 0x000ea400080210ff */
[----:B--2---:R-:W-:Y:S05]  /*9060*/  @!P1 BRA `(.L_x_50) ;  /* 0xfffffffc00f09947 */ /* 0x004fea000383ffff */
[----:B------:R-:W-:Y:S05]  /*9070*/  BRA `(.L_x_162) ;  /* 0xffffff9c00507947 */ /* 0x000fea000383ffff */
.L_x_53:
[----:B------:R-:W-:-:S07]  /*9080*/  MOV R0, UR4 ;  /* 0x0000000400007c02 */ /* 0x000fce0008000f00 */
.L_x_163:
[----:B-1----:R1:W2:Y:S02]  /*9090*/  SYNCS.PHASECHK.TRANS64.TRYWAIT P0, [R0+URZ+0xa0], R2 ;  /* 0x0000a002000075a7 */ /* 0x0022a400080011ff */
[----:B--2---:R-:W-:Y:S05]  /*90a0*/  @!P0 NANOSLEEP.SYNCS 0x989680 ;  /* 0x009896800000895d */ /* 0x004fea0003900000 */
[----:B------:R-:W2:Y:S02]  /*90b0*/  @!P0 SYNCS.PHASECHK.TRANS64 P0, [R0+URZ+0xa0], R2 ;  /* 0x0000a002000085a7 */ /* 0x000ea400080010ff */
[----:B--2---:R-:W-:Y:S05]  /*90c0*/  @!P0 BRA `(.L_x_163) ;  /* 0xfffffffc00f08947 */ /* 0x004fea000383ffff */
[----:B------:R-:W-:Y:S05]  /*90d0*/  BRA `(.L_x_52) ;  /* 0xffffff9c00a47947 */ /* 0x000fea000383ffff */
.L_x_62:
[----:B-1----:R-:W-:-:S04]  /*90e0*/  MOV R5, UR5 ;  /* 0x0000000500057c02 */ /* 0x002fc80008000f00 */
[----:B------:R1:W2:Y:S03]  /*90f0*/  SYNCS.PHASECHK.TRANS64.TRYWAIT P0, [R5+URZ+0x8], R6 ;  /* 0x00000806050075a7 */ /* 0x0002a600080011ff */
[----:B--2---:R-:W-:Y:S05]  /*9100*/  @!P0 NANOSLEEP.SYNCS 0x989680 ;  /* 0x009896800000895d */ /* 0x004fea0003900000 */
[----:B------:R-:W2:Y:S02]  /*9110*/  @!P0 SYNCS.PHASECHK.TRANS64 P0, [R5+URZ+0x8], R6 ;  /* 0x00000806050085a7 */ /* 0x000ea400080010ff */
[----:B--2---:R-:W-:Y:S05]  /*9120*/  @!P0 BRA `(.L_x_62) ;  /* 0xfffffffc00ec8947 */ /* 0x004fea000383ffff */
[----:B------:R-:W-:Y:S05]  /*9130*/  BRA `(.L_x_61) ;  /* 0xffffffa000587947 */ /* 0x000fea000383ffff */
.L_x_64:
[----:B------:R-:W-:Y:S01]  /*9140*/  BSSY B0, `(.L_x_164) ;  /* 0x0000006000007945 */ /* 0x000fe20003800000 */
[----:B------:R-:W-:-:S07]  /*9150*/  MOV R15, 0xffffffff ;  /* 0xffffffff000f7802 */ /* 0x000fce0000000f00 */
[----:B-1---5:R-:W-:Y:S05]  /*9160*/  WARPSYNC.COLLECTIVE R15, `(.L_x_165) ;  /* 0x000000000f0c7348 */ /* 0x022fea0003c00000 */
[----:B------:R-:W-:Y:S02]  /*9170*/  ELECT P6, UR79, PT ;  /* 0x00000000004f782f */ /* 0x000fe400038c0000 */
[----:B------:R-:W-:Y:S01]  /*9180*/  MOV R14, UR79 ;  /* 0x0000004f000e7c02 */ /* 0x000fe20008000f00 */
[----:B-1---5:R-:W-:Y:S10]  /*9190*/  ENDCOLLECTIVE ;  /* 0x000000000000791b */ /* 0x022ff40003800000 */
.L_x_165:
[----:B------:R-:W-:Y:S05]  /*91a0*/  BSYNC B0 ;  /* 0x0000000000007941 */ /* 0x000fea0003800000 */
.L_x_164:
[----:B------:R-:W-:Y:S05]  /*91b0*/  BRA `(.L_x_166) ;  /* 0xffffffa000887947 */ /* 0x000fea000383ffff */
.L_x_66:
[----:B-1----:R-:W-:-:S04]  /*91c0*/  MOV R0, UR5 ;  /* 0x0000000500007c02 */ /* 0x002fc80008000f00 */
[----:B------:R1:W2:Y:S03]  /*91d0*/  SYNCS.PHASECHK.TRANS64.TRYWAIT P0, [R0+URZ+0x8], R4 ;  /* 0x00000804000075a7 */ /* 0x0002a600080011ff */
[----:B--2---:R-:W-:Y:S05]  /*91e0*/  @!P0 NANOSLEEP.SYNCS 0x989680 ;  /* 0x009896800000895d */ /* 0x004fea0003900000 */
[----:B------:R-:W2:Y:S02]  /*91f0*/  @!P0 SYNCS.PHASECHK.TRANS64 P0, [R0+URZ+0x8], R4 ;  /* 0x00000804000085a7 */ /* 0x000ea400080010ff */
[----:B--2---:R-:W-:Y:S05]  /*9200*/  @!P0 BRA `(.L_x_66) ;  /* 0xfffffffc00ec8947 */ /* 0x004fea000383ffff */
[----:B------:R-:W-:Y:S05]  /*9210*/  BRA `(.L_x_65) ;  /* 0xffffffa0008c7947 */ /* 0x000fea000383ffff */
.L_x_67:
[----:B-1----:R1:W2:Y:S02]  /*9220*/  SYNCS.PHASECHK.TRANS64.TRYWAIT P0, [R0+URZ+0x90], R4 ;  /* 0x00009004000075a7 */ /* 0x0022a400080011ff */
[----:B--2---:R-:W-:Y:S05]  /*9230*/  @!P0 NANOSLEEP.SYNCS 0x989680 ;  /* 0x009896800000895d */ /* 0x004fea0003900000 */
[----:B------:R-:W2:Y:S02]  /*9240*/  @!P0 SYNCS.PHASECHK.TRANS64 P0, [R0+URZ+0x90], R4 ;  /* 0x00009004000085a7 */ /* 0x000ea400080010ff */
[----:B--2---:R-:W-:Y:S05]  /*9250*/  @!P0 BRA `(.L_x_67) ;  /* 0xfffffffc00f08947 */ /* 0x004fea000383ffff */
[----:B------:R-:W-:Y:S05]  /*9260*/  BRA `(.L_x_167) ;  /* 0xffffffa400687947 */ /* 0x000fea000383ffff */
.L_x_69:
[----:B------:R-:W-:-:S07]  /*9270*/  MOV R0, UR23 ;  /* 0x0000001700007c02 */ /* 0x000fce0008000f00 */
.L_x_168:
[----:B-1----:R1:W2:Y:S02]  /*9280*/  SYNCS.PHASECHK.TRANS64.TRYWAIT P0, [R0+URZ+0xd0], R4 ;  /* 0x0000d004000075a7 */ /* 0x0022a400080011ff */
[----:B--2---:R-:W-:Y:S05]  /*9290*/  @!P0 NANOSLEEP.SYNCS 0x989680 ;  /* 0x009896800000895d */ /* 0x004fea0003900000 */
[----:B------:R-:W2:Y:S02]  /*92a0*/  @!P0 SYNCS.PHASECHK.TRANS64 P0, [R0+URZ+0xd0], R4 ;  /* 0x0000d004000085a7 */ /* 0x000ea400080010ff */
[----:B--2---:R-:W-:Y:S05]  /*92b0*/  @!P0 BRA `(.L_x_168) ;  /* 0xfffffffc00f08947 */ /* 0x004fea000383ffff */
[----:B------:R-:W-:Y:S05]  /*92c0*/  BRA `(.L_x_169) ;  /* 0xffffffa400b47947 */ /* 0x000fea000383ffff */
.L_x_72:
[----:B------:R-:W-:Y:S07]  /*92d0*/  MOV R0, UR5 ;  /* 0x0000000500007c02 */ /* 0x000fee0008000f00 */
.L_x_170:
[----:B-1----:R1:W2:Y:S02]  /*92e0*/  SYNCS.PHASECHK.TRANS64.TRYWAIT P0, [R0+URZ], R4 ;  /* 0x00000004000075a7 */ /* 0x0022a400080011ff */
[----:B--2---:R-:W-:Y:S05]  /*92f0*/  @!P0 NANOSLEEP.SYNCS 0x989680 ;  /* 0x009896800000895d */ /* 0x004fea0003900000 */
[----:B------:R-:W2:Y:S02]  /*9300*/  @!P0 SYNCS.PHASECHK.TRANS64 P0, [R0+URZ], R4 ;  /* 0x00000004000085a7 */ /* 0x000ea400080010ff */
[----:B--2---:R-:W-:Y:S05]  /*9310*/  @!P0 BRA `(.L_x_170) ;  /* 0xfffffffc00f08947 */ /* 0x004fea000383ffff */
[----:B------:R-:W-:Y:S05]  /*9320*/  BRA `(.L_x_71) ;  /* 0xffffffa400c87947 */ /* 0x000fea000383ffff */
.L_x_76:
[----:B-1----:R-:W-:-:S07]  /*9330*/  MOV R0, UR4 ;  /* 0x0000000400007c02 */ /* 0x002fce0008000f00 */
.L_x_171:
[----:B-1----:R1:W2:Y:S02]  /*9340*/  SYNCS.PHASECHK.TRANS64.TRYWAIT P0, [R0+URZ], R2 ;  /* 0x00000002000075a7 */ /* 0x0022a400080011ff */
[----:B--2---:R-:W-:Y:S05]  /*9350*/  @!P0 NANOSLEEP.SYNCS 0x989680 ;  /* 0x009896800000895d */ /* 0x004fea0003900000 */
[----:B------:R-:W2:Y:S02]  /*9360*/  @!P0 SYNCS.PHASECHK.TRANS64 P0, [R0+URZ], R2 ;  /* 0x00000002000085a7 */ /* 0x000ea400080010ff */
[----:B--2---:R-:W-:Y:S05]  /*9370*/  @!P0 BRA `(.L_x_171) ;  /* 0xfffffffc00f08947 */ /* 0x004fea000383ffff */
[----:B------:R-:W-:Y:S05]  /*9380*/  BRA `(.L_x_172) ;  /* 0xffffffa800947947 */ /* 0x000fea000383ffff */
.L_x_77:
[----:B------:R-:W-:-:S07]  /*9390*/  MOV R0, UR5 ;  /* 0x0000000500007c02 */ /* 0x000fce0008000f00 */
.L_x_173:
[----:B-1----:R1:W2:Y:S02]  /*93a0*/  SYNCS.PHASECHK.TRANS64.TRYWAIT P0, [R0+URZ], R3 ;  /* 0x00000003000075a7 */ /* 0x0022a400080011ff */
[----:B--2---:R-:W-:Y:S05]  /*93b0*/  @!P0 NANOSLEEP.SYNCS 0x989680 ;  /* 0x009896800000895d */ /* 0x004fea0003900000 */
[----:B------:R-:W2:Y:S02]  /*93c0*/  @!P0 SYNCS.PHASECHK.TRANS64 P0, [R0+URZ], R3 ;  /* 0x00000003000085a7 */ /* 0x000ea400080010ff */
[----:B--2---:R-:W-:Y:S05]  /*93d0*/  @!P0 BRA `(.L_x_173) ;  /* 0xfffffffc00f08947 */ /* 0x004fea000383ffff */
[----:B------:R-:W-:Y:S05]  /*93e0*/  BRA `(.L_x_174) ;  /* 0xffffffa800a07947 */ /* 0x000fea000383ffff */
.L_x_78:
[----:B------:R-:W-:-:S07]  /*93f0*/  MOV R0, UR5 ;  /* 0x0000000500007c02 */ /* 0x000fce0008000f00 */
.L_x_175:
[----:B-1----:R1:W2:Y:S02]  /*9400*/  SYNCS.PHASECHK.TRANS64.TRYWAIT P0, [R0+URZ], R3 ;  /* 0x00000003000075a7 */ /* 0x0022a400080011ff */
[----:B--2---:R-:W-:Y:S05]  /*9410*/  @!P0 NANOSLEEP.SYNCS 0x989680 ;  /* 0x009896800000895d */ /* 0x004fea0003900000 */
[----:B------:R-:W2:Y:S02]  /*9420*/  @!P0 SYNCS.PHASECHK.TRANS64 P0, [R0+URZ], R3 ;  /* 0x00000003000085a7 */ /* 0x000ea400080010ff */
[----:B--2---:R-:W-:Y:S05]  /*9430*/  @!P0 BRA `(.L_x_175) ;  /* 0xfffffffc00f08947 */ /* 0x004fea000383ffff */
[----:B------:R-:W-:Y:S05]  /*9440*/  BRA `(.L_x_176) ;  /* 0xffffffa800ac7947 */ /* 0x000fea000383ffff */
.L_x_81:
[----:B------:R-:W-:-:S07]  /*9450*/  MOV R0, UR17 ;  /* 0x0000001100007c02 */ /* 0x000fce0008000f00 */
.L_x_177:
[----:B-1----:R1:W2:Y:S02]  /*9460*/  SYNCS.PHASECHK.TRANS64.TRYWAIT P1, [R0+URZ+0x110], R2 ;  /* 0x00011002000075a7 */ /* 0x0022a400080211ff */
[----:B--2---:R-:W-:Y:S05]  /*9470*/  @!P1 NANOSLEEP.SYNCS 0x989680 ;  /* 0x009896800000995d */ /* 0x004fea0003900000 */
[----:B------:R-:W2:Y:S02]  /*9480*/  @!P1 SYNCS.PHASECHK.TRANS64 P1, [R0+URZ+0x110], R2 ;  /* 0x00011002000095a7 */ /* 0x000ea400080210ff */
[----:B--2---:R-:W-:Y:S05]  /*9490*/  @!P1 BRA `(.L_x_177) ;  /* 0xfffffffc00f09947 */ /* 0x004fea000383ffff */
[----:B------:R-:W-:Y:S05]  /*94a0*/  BRA `(.L_x_178) ;  /* 0xffffffa800f87947 */ /* 0x000fea000383ffff */
.L_x_86:
[----:B--2---:R2:W3:Y:S02]  /*94b0*/  SYNCS.PHASECHK.TRANS64.TRYWAIT P0, [R12+URZ+0x90], R0 ;  /* 0x000090000c0075a7 */ /* 0x0044e400080011ff */
[----:B---3--:R-:W-:Y:S05]  /*94c0*/  @!P0 NANOSLEEP.SYNCS 0x989680 ;  /* 0x009896800000895d */ /* 0x008fea0003900000 */
[----:B------:R-:W3:Y:S02]  /*94d0*/  @!P0 SYNCS.PHASECHK.TRANS64 P0, [R12+URZ+0x90], R0 ;  /* 0x000090000c0085a7 */ /* 0x000ee400080010ff */
[----:B---3--:R-:W-:Y:S05]  /*94e0*/  @!P0 BRA `(.L_x_86) ;  /* 0xfffffffc00f08947 */ /* 0x008fea000383ffff */
[----:B------:R-:W-:Y:S05]  /*94f0*/  BRA `(.L_x_179) ;  /* 0xffffffb000207947 */ /* 0x000fea000383ffff */
.L_x_89:
[----:B-1----:R-:W-:Y:S07]  /*9500*/  MOV R0, UR21 ;  /* 0x0000001500007c02 */ /* 0x002fee0008000f00 */
.L_x_180:
[----:B-1----:R1:W2:Y:S02]  /*9510*/  SYNCS.PHASECHK.TRANS64.TRYWAIT P2, [R0+URZ+0x88], R6 ;  /* 0x00008806000075a7 */ /* 0x0022a400080411ff */
[----:B--2---:R-:W-:Y:S05]  /*9520*/  @!P2 NANOSLEEP.SYNCS 0x989680 ;  /* 0x009896800000a95d */ /* 0x004fea0003900000 */
[----:B------:R-:W2:Y:S02]  /*9530*/  @!P2 SYNCS.PHASECHK.TRANS64 P2, [R0+URZ+0x88], R6 ;  /* 0x000088060000a5a7 */ /* 0x000ea400080410ff */
[----:B--2---:R-:W-:Y:S05]  /*9540*/  @!P2 BRA `(.L_x_180) ;  /* 0xfffffffc00f0a947 */ /* 0x004fea000383ffff */
[----:B------:R-:W-:Y:S05]  /*9550*/  BRA `(.L_x_88) ;  /* 0xffffffb400887947 */ /* 0x000fea000383ffff */
.L_x_92:
[----:B------:R-:W-:Y:S07]  /*9560*/  MOV R0, UR21 ;  /* 0x0000001500007c02 */ /* 0x000fee0008000f00 */
.L_x_181:
[----:B-1----:R1:W2:Y:S02]  /*9570*/  SYNCS.PHASECHK.TRANS64.TRYWAIT P0, [R0+URZ+0x60], R9 ;  /* 0x00006009000075a7 */ /* 0x0022a400080011ff */
[----:B--2---:R-:W-:Y:S05]  /*9580*/  @!P0 NANOSLEEP.SYNCS 0x989680 ;  /* 0x009896800000895d */ /* 0x004fea0003900000 */
[----:B------:R-:W2:Y:S02]  /*9590*/  @!P0 SYNCS.PHASECHK.TRANS64 P0, [R0+URZ+0x60], R9 ;  /* 0x00006009000085a7 */ /* 0x000ea400080010ff */
[----:B--2---:R-:W-:Y:S05]  /*95a0*/  @!P0 BRA `(.L_x_181) ;  /* 0xfffffffc00f08947 */ /* 0x004fea000383ffff */
[----:B------:R-:W-:Y:S05]  /*95b0*/  BRA `(.L_x_182) ;  /* 0xffffffb400e47947 */ /* 0x000fea000383ffff */
.L_x_93:
[----:B------:R-:W-:Y:S07]  /*95c0*/  MOV R0, UR21 ;  /* 0x0000001500007c02 */ /* 0x000fee0008000f00 */
.L_x_183:
[----:B-1----:R1:W2:Y:S02]  /*95d0*/  SYNCS.PHASECHK.TRANS64.TRYWAIT P0, [R0+URZ+0x68], R9 ;  /* 0x00006809000075a7 */ /* 0x0022a400080011ff */
[----:B--2---:R-:W-:Y:S05]  /*95e0*/  @!P0 NANOSLEEP.SYNCS 0x989680 ;  /* 0x009896800000895d */ /* 0x004fea0003900000 */
[----:B------:R-:W2:Y:S02]  /*95f0*/  @!P0 SYNCS.PHASECHK.TRANS64 P0, [R0+URZ+0x68], R9 ;  /* 0x00006809000085a7 */ /* 0x000ea400080010ff */
[----:B--2---:R-:W-:Y:S05]  /*9600*/  @!P0 BRA `(.L_x_183) ;  /* 0xfffffffc00f08947 */ /* 0x004fea000383ffff */
[----:B------:R-:W-:Y:S05]  /*9610*/  BRA `(.L_x_184) ;  /* 0xffffffb800407947 */ /* 0x000fea000383ffff */
.L_x_94:
[----:B------:R-:W-:Y:S07]  /*9620*/  MOV R0, UR21 ;  /* 0x0000001500007c02 */ /* 0x000fee0008000f00 */
.L_x_185:
[----:B-1----:R1:W2:Y:S02]  /*9630*/  SYNCS.PHASECHK.TRANS64.TRYWAIT P0, [R0+URZ+0x70], R9 ;  /* 0x00007009000075a7 */ /* 0x0022a400080011ff */
[----:B--2---:R-:W-:Y:S05]  /*9640*/  @!P0 NANOSLEEP.SYNCS 0x989680 ;  /* 0x009896800000895d */ /* 0x004fea0003900000 */
[----:B------:R-:W2:Y:S02]  /*9650*/  @!P0 SYNCS.PHASECHK.TRANS64 P0, [R0+URZ+0x70], R9 ;  /* 0x00007009000085a7 */ /* 0x000ea400080010ff */
[----:B--2---:R-:W-:Y:S05]  /*9660*/  @!P0 BRA `(.L_x_185) ;  /* 0xfffffffc00f08947 */ /* 0x004fea000383ffff */
[----:B------:R-:W-:Y:S05]  /*9670*/  BRA `(.L_x_186) ;  /* 0xffffffb8009c7947 */ /* 0x000fea000383ffff */
.L_x_95:
[----:B------:R-:W-:Y:S07]  /*9680*/  MOV R0, UR21 ;  /* 0x0000001500007c02 */ /* 0x000fee0008000f00 */
.L_x_187:
[----:B-1----:R1:W2:Y:S02]  /*9690*/  SYNCS.PHASECHK.TRANS64.TRYWAIT P0, [R0+URZ+0x78], R9 ;  /* 0x00007809000075a7 */ /* 0x0022a400080011ff */
[----:B--2---:R-:W-:Y:S05]  /*96a0*/  @!P0 NANOSLEEP.SYNCS 0x989680 ;  /* 0x009896800000895d */ /* 0x004fea0003900000 */
[----:B------:R-:W2:Y:S02]  /*96b0*/  @!P0 SYNCS.PHASECHK.TRANS64 P0, [R0+URZ+0x78], R9 ;  /* 0x00007809000085a7 */ /* 0x000ea400080010ff */
[----:B--2---:R-:W-:Y:S05]  /*96c0*/  @!P0 BRA `(.L_x_187) ;  /* 0xfffffffc00f08947 */ /* 0x004fea000383ffff */
[----:B------:R-:W-:Y:S05]  /*96d0*/  BRA `(.L_x_188) ;  /* 0xffffffb800f87947 */ /* 0x000fea000383ffff */
.L_x_97:
[----:B------:R-:W-:-:S07]  /*96e0*/  MOV R0, UR21 ;  /* 0x0000001500007c02 */ /* 0x000fce0008000f00 */
.L_x_189:
[----:B-1----:R1:W3:Y:S02]  /*96f0*/  SYNCS.PHASECHK.TRANS64.TRYWAIT P0, [R0+URZ+0x60], R2 ;  /* 0x00006002000075a7 */ /* 0x0022e400080011ff */
[----:B---3--:R-:W-:Y:S05]  /*9700*/  @!P0 NANOSLEEP.SYNCS 0x989680 ;  /* 0x009896800000895d */ /* 0x008fea0003900000 */
[----:B------:R-:W3:Y:S02]  /*9710*/  @!P0 SYNCS.PHASECHK.TRANS64 P0, [R0+URZ+0x60], R2 ;  /* 0x00006002000085a7 */ /* 0x000ee400080010ff */
[----:B---3--:R-:W-:Y:S05]  /*9720*/  @!P0 BRA `(.L_x_189) ;  /* 0xfffffffc00f08947 */ /* 0x008fea000383ffff */
[----:B------:R-:W-:Y:S05]  /*9730*/  BRA `(.L_x_190) ;  /* 0xffffffbc00847947 */ /* 0x000fea000383ffff */
.L_x_98:
[----:B-1----:R-:W-:-:S07]  /*9740*/  MOV R0, UR21 ;  /* 0x0000001500007c02 */ /* 0x002fce0008000f00 */
.L_x_191:
[----:B-1----:R1:W3:Y:S02]  /*9750*/  SYNCS.PHASECHK.TRANS64.TRYWAIT P0, [R0+URZ+0x68], R2 ;  /* 0x00006802000075a7 */ /* 0x0022e400080011ff */
[----:B---3--:R-:W-:Y:S05]  /*9760*/  @!P0 NANOSLEEP.SYNCS 0x989680 ;  /* 0x009896800000895d */ /* 0x008fea0003900000 */
[----:B------:R-:W3:Y:S02]  /*9770*/  @!P0 SYNCS.PHASECHK.TRANS64 P0, [R0+URZ+0x68], R2 ;  /* 0x00006802000085a7 */ /* 0x000ee400080010ff */
[----:B---3--:R-:W-:Y:S05]  /*9780*/  @!P0 BRA `(.L_x_191) ;  /* 0xfffffffc00f08947 */ /* 0x008fea000383ffff */
[----:B------:R-:W-:Y:S05]  /*9790*/  BRA `(.L_x_192) ;  /* 0xffffffbc00747947 */ /* 0x000fea000383ffff */
.L_x_99:
[----:B-1----:R-:W-:-:S07]  /*97a0*/  MOV R0, UR21 ;  /* 0x0000001500007c02 */ /* 0x002fce0008000f00 */
.L_x_193:
[----:B-1----:R1:W3:Y:S02]  /*97b0*/  SYNCS.PHASECHK.TRANS64.TRYWAIT P0, [R0+URZ+0x70], R2 ;  /* 0x00007002000075a7 */ /* 0x0022e400080011ff */
[----:B---3--:R-:W-:Y:S05]  /*97c0*/  @!P0 NANOSLEEP.SYNCS 0x989680 ;  /* 0x009896800000895d */ /* 0x008fea0003900000 */
[----:B------:R-:W3:Y:S02]  /*97d0*/  @!P0 SYNCS.PHASECHK.TRANS64 P0, [R0+URZ+0x70], R2 ;  /* 0x00007002000085a7 */ /* 0x000ee400080010ff */
[----:B---3--:R-:W-:Y:S05]  /*97e0*/  @!P0 BRA `(.L_x_193) ;  /* 0xfffffffc00f08947 */ /* 0x008fea000383ffff */
[----:B------:R-:W-:Y:S05]  /*97f0*/  BRA `(.L_x_194) ;  /* 0xffffffbc00647947 */ /* 0x000fea000383ffff */
.L_x_101:
[----:B-1----:R1:W2:Y:S02]  /*9800*/  SYNCS.PHASECHK.TRANS64.TRYWAIT P0, [R3+URZ+0x90], R0 ;  /* 0x00009000030075a7 */ /* 0x0022a400080011ff */
[----:B--2---:R-:W-:Y:S05]  /*9810*/  @!P0 NANOSLEEP.SYNCS 0x989680 ;  /* 0x009896800000895d */ /* 0x004fea0003900000 */
[----:B------:R-:W2:Y:S02]  /*9820*/  @!P0 SYNCS.PHASECHK.TRANS64 P0, [R3+URZ+0x90], R0 ;  /* 0x00009000030085a7 */ /* 0x000ea400080010ff */
[----:B--2---:R-:W-:Y:S05]  /*9830*/  @!P0 BRA `(.L_x_101) ;  /* 0xfffffffc00f08947 */ /* 0x004fea000383ffff */
[----:B------:R-:W-:Y:S05]  /*9840*/  BRA `(.L_x_195) ;  /* 0xffffffc000307947 */ /* 0x000fea000383ffff */
.L_x_112:
[----:B-1----:R-:W-:Y:S04]  /*9850*/  MOV R2, UR43 ;  /* 0x0000002b00027c02 */ /* 0x002fe80008000f00 */
[----:B------:R1:W2:Y:S03]  /*9860*/  SYNCS.PHASECHK.TRANS64.TRYWAIT P1, [R2+URZ+0x40], R3 ;  /* 0x00004003020075a7 */ /* 0x0002a600080211ff */
[----:B--2---:R-:W-:Y:S05]  /*9870*/  @!P1 NANOSLEEP.SYNCS 0x989680 ;  /* 0x009896800000995d */ /* 0x004fea0003900000 */
[----:B------:R-:W2:Y:S02]  /*9880*/  @!P1 SYNCS.PHASECHK.TRANS64 P1, [R2+URZ+0x40], R3 ;  /* 0x00004003020095a7 */ /* 0x000ea400080210ff */
[----:B--2---:R-:W-:Y:S05]  /*9890*/  @!P1 BRA `(.L_x_112) ;  /* 0xfffffffc00ec9947 */ /* 0x004fea000383ffff */
[----:B------:R-:W-:Y:S05]  /*98a0*/  BRA `(.L_x_111) ;  /* 0xffffffcc009c7947 */ /* 0x000fea000383ffff */
.L_x_114:
[----:B-1----:R1:W4:Y:S02]  /*98b0*/  SYNCS.PHASECHK.TRANS64.TRYWAIT P0, [R53+URZ+0xb0], R0 ;  /* 0x0000b000350075a7 */ /* 0x00232400080011ff */
[----:B----4-:R-:W-:Y:S05]  /*98c0*/  @!P0 NANOSLEEP.SYNCS 0x989680 ;  /* 0x009896800000895d */ /* 0x010fea0003900000 */
[----:B------:R-:W4:Y:S02]  /*98d0*/  @!P0 SYNCS.PHASECHK.TRANS64 P0, [R53+URZ+0xb0], R0 ;  /* 0x0000b000350085a7 */ /* 0x000f2400080010ff */
[----:B----4-:R-:W-:Y:S05]  /*98e0*/  @!P0 BRA `(.L_x_114) ;  /* 0xfffffffc00f08947 */ /* 0x010fea000383ffff */
[----:B------:R-:W-:Y:S05]  /*98f0*/  BRA `(.L_x_113) ;  /* 0xffffffcc00bc7947 */ /* 0x000fea000383ffff */
.L_x_123:
[----:B--2---:R2:W3:Y:S02]  /*9900*/  SYNCS.PHASECHK.TRANS64.TRYWAIT P0, [R2+URZ+0x40], R0 ;  /* 0x00004000020075a7 */ /* 0x0044e400080011ff */
[----:B---3--:R-:W-:Y:S05]  /*9910*/  @!P0 NANOSLEEP.SYNCS 0x989680 ;  /* 0x009896800000895d */ /* 0x008fea0003900000 */
[----:B------:R-:W3:Y:S02]  /*9920*/  @!P0 SYNCS.PHASECHK.TRANS64 P0, [R2+URZ+0x40], R0 ;  /* 0x00004000020085a7 */ /* 0x000ee400080010ff */
[----:B---3--:R-:W-:Y:S05]  /*9930*/  @!P0 BRA `(.L_x_123) ;  /* 0xfffffffc00f08947 */ /* 0x008fea000383ffff */
[----:B------:R-:W-:Y:S05]  /*9940*/  BRA `(.L_x_122) ;  /* 0xffffffd400cc7947 */ /* 0x000fea000383ffff */
.L_x_131:
[----:B--2---:R2:W3:Y:S02]  /*9950*/  SYNCS.PHASECHK.TRANS64.TRYWAIT P0, [R2+URZ+0x40], R4 ;  /* 0x00004004020075a7 */ /* 0x0044e400080011ff */
[----:B---3--:R-:W-:Y:S05]  /*9960*/  @!P0 NANOSLEEP.SYNCS 0x989680 ;  /* 0x009896800000895d */ /* 0x008fea0003900000 */
[----:B------:R-:W3:Y:S02]  /*9970*/  @!P0 SYNCS.PHASECHK.TRANS64 P0, [R2+URZ+0x40], R4 ;  /* 0x00004004020085a7 */ /* 0x000ee400080010ff */
[----:B---3--:R-:W-:Y:S05]  /*9980*/  @!P0 BRA `(.L_x_131) ;  /* 0xfffffffc00f08947 */ /* 0x008fea000383ffff */
[----:B------:R-:W-:Y:S05]  /*9990*/  BRA `(.L_x_130) ;  /* 0xffffffdc00ec7947 */ /* 0x000fea000383ffff */
.L_x_139:
[----:B--2---:R2:W3:Y:S02]  /*99a0*/  SYNCS.PHASECHK.TRANS64.TRYWAIT P0, [R3+URZ+0x40], R0 ;  /* 0x00004000030075a7 */ /* 0x0044e400080011ff */
[----:B---3--:R-:W-:Y:S05]  /*99b0*/  @!P0 NANOSLEEP.SYNCS 0x989680 ;  /* 0x009896800000895d */ /* 0x008fea0003900000 */
[----:B------:R-:W3:Y:S02]  /*99c0*/  @!P0 SYNCS.PHASECHK.TRANS64 P0, [R3+URZ+0x40], R0 ;  /* 0x00004000030085a7 */ /* 0x000ee400080010ff */
[----:B---3--:R-:W-:Y:S05]  /*99d0*/  @!P0 BRA `(.L_x_139) ;  /* 0xfffffffc00f08947 */ /* 0x008fea000383ffff */
[----:B------:R-:W-:Y:S05]  /*99e0*/  BRA `(.L_x_138) ;  /* 0xffffffe8000c7947 */ /* 0x000fea000383ffff */
        .weak           $__internal_0_$__cuda_sm10x_tcgen05_guardrail_trap_col_being_dealloced_not_returned_by_alloc
        .type           $__internal_0_$__cuda_sm10x_tcgen05_guardrail_trap_col_being_dealloced_not_returned_by_alloc,@function
        .size           $__internal_0_$__cuda_sm10x_tcgen05_guardrail_trap_col_being_dealloced_not_returned_by_alloc,($__internal_1_$__cuda_sm10x_tcgen05_guardrail_trap_phase_invalid_during_alloc - $__internal_0_$__cuda_sm10x_tcgen05_guardrail_trap_col_being_dealloced_not_returned_by_alloc)
$__internal_0_$__cuda_sm10x_tcgen05_guardrail_trap_col_being_dealloced_not_returned_by_alloc:
[----:B------:R-:W-:Y:S05]  /*99f0*/  BPT.TRAP 0x1 ;  /* 0x000000040000795c */ /* 0x000fea0000300000 */
[----:B------:R-:W-:-:S04]  /*9a00*/  HFMA2 R3, -RZ, RZ, 0, 0 ;  /* 0x00000000ff037431 */ /* 0x000fc800000001ff */
[----:B------:R-:W-:Y:S05]  /*9a10*/  RET.REL.NODEC R2 `(_ZN7cutlass13device_kernelINS_4gemm6kernel13GemmUniversalIN4cute5tupleIJiiiiEEENS1_10collective13CollectiveMmaINS1_35MainloopSm100TmaUmmaWarpSpecializedILi4ELi2ELi4ENS5_IJNS4_1CILi2EEESB_NSA_ILi1EEEEEEEENS5_IJNSA_ILi128EEESF_NSA_ILi32EEEEEENS_10bfloat16_tENS5_IJlSC_lEEESI_SJ_NS4_8TiledMMAINS4_8MMA_AtomIJNS4_26SM100_MMA_F16BF16_2x1SM_SSISI_SI_fLi128ELi128ELNS4_4UMMA5MajorE0ELSO_0ELNSN_7ScaleInE0ELSP_0EEEEEENS4_6LayoutINS5_IJSC_SC_SC_EEENS5_IJNSA_ILi0EEESU_SU_EEEEENS5_IJNS4_10UnderscoreESX_SX_EEEEENS4_28SM100_TMA_2SM_LOAD_MULTICASTENS4_14ComposedLayoutINS4_7SwizzleILi2ELi4ELi3EEENS4_18smem_ptr_flag_bitsILi16EEENSS_INS5_IJNSA_ILi8EEESG_EEENS5_IJSG_SC_EEEEEEEvNS4_8identityENS4_18SM100_TMA_2SM_LOADES1A_vS1B_EENS_8epilogue10collective18CollectiveEpilogueINS1E_23Sm100TmaWarpSpecializedILi4ELi2ELi16ELb1ELb0EEEJNS5_IJNSA_ILi64EEESF_SG_EEENS5_IJNSS_IS1J_SC_EENSS_INS5_IJNSA_ILi16EEESB_EEENS5_IJSC_S1J_EEEEEEEESI_SJ_SI_SJ_NS1E_6fusion15FusionCallbacksIS1I_NS1R_17LinearCombinationISI_fSI_fLNS_15FloatRoundStyleE2EEES1K_S1Q_JEEENS4_5SM1004TMEM4LOAD26SM100_TMEM_LOAD_32dp32b16xENS4_13SM90_TMA_LOADENS11_INS12_ILi1ELi4ELi3EEES15_NSS_INS5_IJS16_S1M_EEENS5_IJS1M_SC_EEEEEEENS4_39AutoVectorizingCopyWithAssumedAlignmentILi128EEENS4_14SM90_TMA_STOREES26_S28_S28_EEEvvEEEEvNT_6ParamsE) ;  /* 0xffffff6402787950 */ /* 0x000fea0003c3ffff */
        .weak           $__internal_1_$__cuda_sm10x_tcgen05_guardrail_trap_phase_invalid_during_alloc
        .type           $__internal_1_$__cuda_sm10x_tcgen05_guardrail_trap_phase_invalid_during_alloc,@function
        .size           $__internal_1_$__cuda_sm10x_tcgen05_guardrail_trap_phase_invalid_during_alloc,($__internal_2_$__cuda_sm10x_tcgen05_guardrail_trap_unallocated_columns_being_dealloced - $__internal_1_$__cuda_sm10x_tcgen05_guardrail_trap_phase_invalid_during_alloc)
$__internal_1_$__cuda_sm10x_tcgen05_guardrail_trap_phase_invalid_during_alloc:
[----:B------:R-:W-:Y:S05]  /*9a20*/  BPT.TRAP 0x1 ;  /* 0x000000040000795c */ /* 0x000fea0000300000 */
[----:B------:R-:W-:-:S04]  /*9a30*/  MOV R5, 0x0 ;  /* 0x0000000000057802 */ /* 0x000fc80000000f00 */
[----:B------:R-:W-:Y:S05]  /*9a40*/  RET.REL.NODEC R4 `(_ZN7cutlass13device_kernelINS_4gemm6kernel13GemmUniversalIN4cute5tupleIJiiiiEEENS1_10collective13CollectiveMmaINS1_35MainloopSm100TmaUmmaWarpSpecializedILi4ELi2ELi4ENS5_IJNS4_1CILi2EEESB_NSA_ILi1EEEEEEEENS5_IJNSA_ILi128EEESF_NSA_ILi32EEEEEENS_10bfloat16_tENS5_IJlSC_lEEESI_SJ_NS4_8TiledMMAINS4_8MMA_AtomIJNS4_26SM100_MMA_F16BF16_2x1SM_SSISI_SI_fLi128ELi128ELNS4_4UMMA5MajorE0ELSO_0ELNSN_7ScaleInE0ELSP_0EEEEEENS4_6LayoutINS5_IJSC_SC_SC_EEENS5_IJNSA_ILi0EEESU_SU_EEEEENS5_IJNS4_10UnderscoreESX_SX_EEEEENS4_28SM100_TMA_2SM_LOAD_MULTICASTENS4_14ComposedLayoutINS4_7SwizzleILi2ELi4ELi3EEENS4_18smem_ptr_flag_bitsILi16EEENSS_INS5_IJNSA_ILi8EEESG_EEENS5_IJSG_SC_EEEEEEEvNS4_8identityENS4_18SM100_TMA_2SM_LOADES1A_vS1B_EENS_8epilogue10collective18CollectiveEpilogueINS1E_23Sm100TmaWarpSpecializedILi4ELi2ELi16ELb1ELb0EEEJNS5_IJNSA_ILi64EEESF_SG_EEENS5_IJNSS_IS1J_SC_EENSS_INS5_IJNSA_ILi16EEESB_EEENS5_IJSC_S1J_EEEEEEEESI_SJ_SI_SJ_NS1E_6fusion15FusionCallbacksIS1I_NS1R_17LinearCombinationISI_fSI_fLNS_15FloatRoundStyleE2EEES1K_S1Q_JEEENS4_5SM1004TMEM4LOAD26SM100_TMEM_LOAD_32dp32b16xENS4_13SM90_TMA_LOADENS11_INS12_ILi1ELi4ELi3EEES15_NSS_INS5_IJS16_S1M_EEENS5_IJS1M_SC_EEEEEEENS4_39AutoVectorizingCopyWithAssumedAlignmentILi128EEENS4_14SM90_TMA_STOREES26_S28_S28_EEEvvEEEEvNT_6ParamsE) ;  /* 0xffffff64046c7950 */ /* 0x000fea0003c3ffff */
        .weak           $__internal_2_$__cuda_sm10x_tcgen05_guardrail_trap_unallocated_columns_being_dealloced
        .type           $__internal_2_$__cuda_sm10x_tcgen05_guardrail_trap_unallocated_columns_being_dealloced,@function
        .size           $__internal_2_$__cuda_sm10x_tcgen05_guardrail_trap_unallocated_columns_being_dealloced,(.L_x_197 - $__internal_2_$__cuda_sm10x_tcgen05_guardrail_trap_unallocated_columns_being_dealloced)
$__internal_2_$__cuda_sm10x_tcgen05_guardrail_trap_unallocated_columns_being_dealloced:
[----:B------:R-:W-:Y:S05]  /*9a50*/  BPT.TRAP 0x1 ;  /* 0x000000040000795c */ /* 0x000fea0000300000 */
[----:B------:R-:W-:-:S04]  /*9a60*/  HFMA2 R3, -RZ, RZ, 0, 0 ;  /* 0x00000000ff037431 */ /* 0x000fc800000001ff */
[----:B------:R-:W-:Y:S05]  /*9a70*/  RET.REL.NODEC R2 `(_ZN7cutlass13device_kernelINS_4gemm6kernel13GemmUniversalIN4cute5tupleIJiiiiEEENS1_10collective13CollectiveMmaINS1_35MainloopSm100TmaUmmaWarpSpecializedILi4ELi2ELi4ENS5_IJNS4_1CILi2EEESB_NSA_ILi1EEEEEEEENS5_IJNSA_ILi128EEESF_NSA_ILi32EEEEEENS_10bfloat16_tENS5_IJlSC_lEEESI_SJ_NS4_8TiledMMAINS4_8MMA_AtomIJNS4_26SM100_MMA_F16BF16_2x1SM_SSISI_SI_fLi128ELi128ELNS4_4UMMA5MajorE0ELSO_0ELNSN_7ScaleInE0ELSP_0EEEEEENS4_6LayoutINS5_IJSC_SC_SC_EEENS5_IJNSA_ILi0EEESU_SU_EEEEENS5_IJNS4_10UnderscoreESX_SX_EEEEENS4_28SM100_TMA_2SM_LOAD_MULTICASTENS4_14ComposedLayoutINS4_7SwizzleILi2ELi4ELi3EEENS4_18smem_ptr_flag_bitsILi16EEENSS_INS5_IJNSA_ILi8EEESG_EEENS5_IJSG_SC_EEEEEEEvNS4_8identityENS4_18SM100_TMA_2SM_LOADES1A_vS1B_EENS_8epilogue10collective18CollectiveEpilogueINS1E_23Sm100TmaWarpSpecializedILi4ELi2ELi16ELb1ELb0EEEJNS5_IJNSA_ILi64EEESF_SG_EEENS5_IJNSS_IS1J_SC_EENSS_INS5_IJNSA_ILi16EEESB_EEENS5_IJSC_S1J_EEEEEEEESI_SJ_SI_SJ_NS1E_6fusion15FusionCallbacksIS1I_NS1R_17LinearCombinationISI_fSI_fLNS_15FloatRoundStyleE2EEES1K_S1Q_JEEENS4_5SM1004TMEM4LOAD26SM100_TMEM_LOAD_32dp32b16xENS4_13SM90_TMA_LOADENS11_INS12_ILi1ELi4ELi3EEES15_NSS_INS5_IJS16_S1M_EEENS5_IJS1M_SC_EEEEEEENS4_39AutoVectorizingCopyWithAssumedAlignmentILi128EEENS4_14SM90_TMA_STOREES26_S28_S28_EEEvvEEEEvNT_6ParamsE) ;  /* 0xffffff6402607950 */ /* 0x000fea0003c3ffff */
.L_x_196:
[----:B------:R-:W-:-:S00]  /*9a80*/  BRA `(.L_x_196) ;  /* 0xfffffffc00fc7947 */ /* 0x000fc0000383ffff */
[----:B------:R-:W-:-:S00]  /*9a90*/  NOP ;  /* 0x0000000000007918 */ /* 0x000fc00000000000 */
        /* <DEDUP_REMOVED lines=14> */
.L_x_197:


//--------------------- .nv.global.init           --------------------------
	.section	.nv.global.init,"aw",@progbits
.nv.global.init:
	.type		$str$27,@object
	.size		$str$27,($str$28 - $str$27)
$str$27:
        /*0000*/ 	.byte	0x28, 0x61, 0x64, 0x64, 0x72, 0x65, 0x73, 0x73, 0x20, 0x26, 0x20, 0x6d, 0x61, 0x73, 0x6b, 0x29
        /*0010*/ 	.byte	0x20, 0x3d, 0x3d, 0x20, 0x30, 0x00
	.type		$str$28,@object
	.size		$str$28,($str$26 - $str$28)
$str$28:
        /*0016*/ 	.byte	0x2f, 0x74, 0x6d, 0x70, 0x2f, 0x63, 0x75, 0x74, 0x6c, 0x61, 0x73, 0x73, 0x5f, 0x73, 0x77, 0x65
        /*0026*/ 	.byte	0x65, 0x70, 0x5f, 0x73, 0x72, 0x63, 0x2f, 0x69, 0x6e, 0x63, 0x6c, 0x75, 0x64, 0x65, 0x2f, 0x63
        /*0036*/ 	.byte	0x75, 0x74, 0x65, 0x2f, 0x70, 0x6f, 0x69, 0x6e, 0x74, 0x65, 0x72, 0x5f, 0x66, 0x6c, 0x61, 0x67
        /*0046*/ 	.byte	0x67, 0x65, 0x64, 0x2e, 0x68, 0x70, 0x70, 0x00
	.type		$str$26,@object
	.size		$str$26,($str$25 - $str$26)
$str$26:
        /*004e*/ 	.byte	0x2f, 0x74, 0x6d, 0x70, 0x2f, 0x63, 0x75, 0x74, 0x6c, 0x61, 0x73, 0x73, 0x5f, 0x73, 0x77, 0x65
        /*005e*/ 	.byte	0x65, 0x70, 0x5f, 0x73, 0x72, 0x63, 0x2f, 0x69, 0x6e, 0x63, 0x6c, 0x75, 0x64, 0x65, 0x2f, 0x63
        /*006e*/ 	.byte	0x75, 0x74, 0x65, 0x2f, 0x61, 0x74, 0x6f, 0x6d, 0x2f, 0x63, 0x6f, 0x70, 0x79, 0x5f, 0x74, 0x72
        /*007e*/ 	.byte	0x61, 0x69, 0x74, 0x73, 0x5f, 0x73, 0x6d, 0x31, 0x30, 0x30, 0x2e, 0x68, 0x70, 0x70, 0x00
	.type		$str$25,@object
	.size		$str$25,(__unnamed_1 - $str$25)
$str$25:
        /*008d*/ 	.byte	0x28, 0x28, 0x75, 0x69, 0x6e, 0x74, 0x33, 0x32, 0x5f, 0x74, 0x28, 0x74, 0x68, 0x72, 0x65, 0x61
        /*009d*/ 	.byte	0x64, 0x49, 0x64, 0x78, 0x2e, 0x78, 0x29, 0x20, 0x2f, 0x20, 0x33, 0x32, 0x29, 0x20, 0x25, 0x20
        /*00ad*/ 	.byte	0x34, 0x29, 0x20, 0x3d, 0x3d, 0x20, 0x28, 0x28, 0x28, 0x74, 0x6d, 0x65, 0x6d, 0x5f, 0x61, 0x64
        /*00bd*/ 	.byte	0x64, 0x72, 0x20, 0x3e, 0x3e, 0x20, 0x31, 0x36, 0x29, 0x20, 0x2f, 0x20, 0x33, 0x32, 0x29, 0x20
        /*00cd*/ 	.byte	0x25, 0x20, 0x34, 0x29, 0x00
	.type		__unnamed_1,@object
	.size		__unnamed_1,(__unnamed_2 - __unnamed_1)
__unnamed_1:
        /*00d2*/ 	.byte	0x61, 0x75, 0x74, 0x6f, 0x20, 0x63, 0x75, 0x74, 0x65, 0x3a, 0x3a, 0x61, 0x73, 0x5f, 0x70, 0x6f
        /* <DEDUP_REMOVED lines=24> */
        /*0262*/ 	.byte	0x43, 0x3c, 0x32, 0x30, 0x34, 0x38, 0x3e, 0x3e, 0x3e, 0x3e, 0x5d, 0x00
	.type		__unnamed_2,@object
	.size		__unnamed_2,(.L_2 - __unnamed_2)
__unnamed_2:
        /* <DEDUP_REMOVED lines=40> */
        /*04ee*/ 	.byte	0x3a, 0x3a, 0x43, 0x3c, 0x30, 0x3e, 0x3e, 0x3e, 0x3e, 0x5d, 0x00
.L_2:


//--------------------- .nv.shared._ZN7cutlass13device_kernelINS_4gemm6kernel13GemmUniversalIN4cute5tupleIJiiiiEEENS1_10collective13CollectiveMmaINS1_35MainloopSm100TmaUmmaWarpSpecializedILi4ELi2ELi4ENS5_IJNS4_1CILi2EEESB_NSA_ILi1EEEEEEEENS5_IJNSA_ILi128EEESF_NSA_ILi32EEEEEENS_10bfloat16_tENS5_IJlSC_lEEESI_SJ_NS4_8TiledMMAINS4_8MMA_AtomIJNS4_26SM100_MMA_F16BF16_2x1SM_SSISI_SI_fLi128ELi128ELNS4_4UMMA5MajorE0ELSO_0ELNSN_7ScaleInE0ELSP_0EEEEEENS4_6LayoutINS5_IJSC_SC_SC_EEENS5_IJNSA_ILi0EEESU_SU_EEEEENS5_IJNS4_10UnderscoreESX_SX_EEEEENS4_28SM100_TMA_2SM_LOAD_MULTICASTENS4_14ComposedLayoutINS4_7SwizzleILi2ELi4ELi3EEENS4_18smem_ptr_flag_bitsILi16EEENSS_INS5_IJNSA_ILi8EEESG_EEENS5_IJSG_SC_EEEEEEEvNS4_8identityENS4_18SM100_TMA_2SM_LOADES1A_vS1B_EENS_8epilogue10collective18CollectiveEpilogueINS1E_23Sm100TmaWarpSpecializedILi4ELi2ELi16ELb1ELb0EEEJNS5_IJNSA_ILi64EEESF_SG_EEENS5_IJNSS_IS1J_SC_EENSS_INS5_IJNSA_ILi16EEESB_EEENS5_IJSC_S1J_EEEEEEEESI_SJ_SI_SJ_NS1E_6fusion15FusionCallbacksIS1I_NS1R_17LinearCombinationISI_fSI_fLNS_15FloatRoundStyleE2EEES1K_S1Q_JEEENS4_5SM1004TMEM4LOAD26SM100_TMEM_LOAD_32dp32b16xENS4_13SM90_TMA_LOADENS11_INS12_ILi1ELi4ELi3EEES15_NSS_INS5_IJS16_S1M_EEENS5_IJS1M_SC_EEEEEEENS4_39AutoVectorizingCopyWithAssumedAlignmentILi128EEENS4_14SM90_TMA_STOREES26_S28_S28_EEEvvEEEEvNT_6ParamsE --------------------------
	.section	.nv.shared._ZN7cutlass13device_kernelINS_4gemm6kernel13GemmUniversalIN4cute5tupleIJiiiiEEENS1_10collective13CollectiveMmaINS1_35MainloopSm100TmaUmmaWarpSpecializedILi4ELi2ELi4ENS5_IJNS4_1CILi2EEESB_NSA_ILi1EEEEEEEENS5_IJNSA_ILi128EEESF_NSA_ILi32EEEEEENS_10bfloat16_tENS5_IJlSC_lEEESI_SJ_NS4_8TiledMMAINS4_8MMA_AtomIJNS4_26SM100_MMA_F16BF16_2x1SM_SSISI_SI_fLi128ELi128ELNS4_4UMMA5MajorE0ELSO_0ELNSN_7ScaleInE0ELSP_0EEEEEENS4_6LayoutINS5_IJSC_SC_SC_EEENS5_IJNSA_ILi0EEESU_SU_EEEEENS5_IJNS4_10UnderscoreESX_SX_EEEEENS4_28SM100_TMA_2SM_LOAD_MULTICASTENS4_14ComposedLayoutINS4_7SwizzleILi2ELi4ELi3EEENS4_18smem_ptr_flag_bitsILi16EEENSS_INS5_IJNSA_ILi8EEESG_EEENS5_IJSG_SC_EEEEEEEvNS4_8identityENS4_18SM100_TMA_2SM_LOADES1A_vS1B_EENS_8epilogue10collective18CollectiveEpilogueINS1E_23Sm100TmaWarpSpecializedILi4ELi2ELi16ELb1ELb0EEEJNS5_IJNSA_ILi64EEESF_SG_EEENS5_IJNSS_IS1J_SC_EENSS_INS5_IJNSA_ILi16EEESB_EEENS5_IJSC_S1J_EEEEEEEESI_SJ_SI_SJ_NS1E_6fusion15FusionCallbacksIS1I_NS1R_17LinearCombinationISI_fSI_fLNS_15FloatRoundStyleE2EEES1K_S1Q_JEEENS4_5SM1004TMEM4LOAD26SM100_TMEM_LOAD_32dp32b16xENS4_13SM90_TMA_LOADENS11_INS12_ILi1ELi4ELi3EEES15_NSS_INS5_IJS16_S1M_EEENS5_IJS1M_SC_EEEEEEENS4_39AutoVectorizingCopyWithAssumedAlignmentILi128EEENS4_14SM90_TMA_STOREES26_S28_S28_EEEvvEEEEvNT_6ParamsE,"aw",@nobits
	.sectionflags	@""
	.align	16
	.zero		1024


//--------------------- .nv.shared.reserved.0     --------------------------
	.section	.nv.shared.reserved.0,"aw",@nobits
	.weak		__nv_reservedSMEM_offset_0_alias
	.size		__nv_reservedSMEM_offset_0_alias, 0, 64
	.other		__nv_reservedSMEM_offset_0_alias,@"STO_CUDA_RESERVED_SHARED STV_DEFAULT"
__nv_reservedSMEM_offset_0_alias:
	.zero		0
.nv.shared.reserved.0:
	.zero		64
	.weak		__nv_reservedSMEM_tcgen05_partition
	.type		__nv_reservedSMEM_tcgen05_partition,@object
	.size		__nv_reservedSMEM_tcgen05_partition,(.L_0 - __nv_reservedSMEM_tcgen05_partition)
__nv_reservedSMEM_tcgen05_partition:
	.zero		32
.L_0:


//--------------------- .nv.global                --------------------------
	.section	.nv.global,"aw",@nobits
.nv.global:
	.type		_ZN39_INTERNAL_773a593f_4_k_cu_d7d586a4_86224cute1_E,@object
	.size		_ZN39_INTERNAL_773a593f_4_k_cu_d7d586a4_86224cute1_E,(_ZN39_INTERNAL_773a593f_4_k_cu_d7d586a4_86224cuda3std3__45__cpo6cbeginE - _ZN39_INTERNAL_773a593f_4_k_cu_d7d586a4_86224cute1_E)
_ZN39_INTERNAL_773a593f_4_k_cu_d7d586a4_86224cute1_E:
	.zero		1
	.type		_ZN39_INTERNAL_773a593f_4_k_cu_d7d586a4_86224cuda3std3__45__cpo6cbeginE,@object
	.size		_ZN39_INTERNAL_773a593f_4_k_cu_d7d586a4_86224cuda3std3__45__cpo6cbeginE,(_ZN39_INTERNAL_773a593f_4_k_cu_d7d586a4_86224cuda3std3__48in_placeE - _ZN39_INTERNAL_773a593f_4_k_cu_d7d586a4_86224cuda3std3__45__cpo6cbeginE)
_ZN39_INTERNAL_773a593f_4_k_cu_d7d586a4_86224cuda3std3__45__cpo6cbeginE:
	.zero		1
	.type		_ZN39_INTERNAL_773a593f_4_k_cu_d7d586a4_86224cuda3std3__48in_placeE,@object
	.size		_ZN39_INTERNAL_773a593f_4_k_cu_d7d586a4_86224cuda3std3__48in_placeE,(_ZN39_INTERNAL_773a593f_4_k_cu_d7d586a4_86224cuda3std6ranges3__45__cpo9iter_moveE - _ZN39_INTERNAL_773a593f_4_k_cu_d7d586a4_86224cuda3std3__48in_placeE)
_ZN39_INTERNAL_773a593f_4_k_cu_d7d586a4_86224cuda3std3__48in_placeE:
	.zero		1
	.type		_ZN39_INTERNAL_773a593f_4_k_cu_d7d586a4_86224cuda3std6ranges3__45__cpo9iter_moveE,@object
	.size		_ZN39_INTERNAL_773a593f_4_k_cu_d7d586a4_86224cuda3std6ranges3__45__cpo9iter_moveE,(_ZN39_INTERNAL_773a593f_4_k_cu_d7d586a4_86224cuda3std3__45__cpo5beginE - _ZN39_INTERNAL_773a593f_4_k_cu_d7d586a4_86224cuda3std6ranges3__45__cpo9iter_moveE)
_ZN39_INTERNAL_773a593f_4_k_cu_d7d586a4_86224cuda3std6ranges3__45__cpo9iter_moveE:
	.zero		1
	.type		_ZN39_INTERNAL_773a593f_4_k_cu_d7d586a4_86224cuda3std3__45__cpo5beginE,@object
	.size		_ZN39_INTERNAL_773a593f_4_k_cu_d7d586a4_86224cuda3std3__45__cpo5beginE,(_ZN39_INTERNAL_773a593f_4_k_cu_d7d586a4_86224cuda3std3__441_GLOBAL__N__773a593f_4_k_cu_d7d586a4_86226ignoreE - _ZN39_INTERNAL_773a593f_4_k_cu_d7d586a4_86224cuda3std3__45__cpo5beginE)
_ZN39_INTERNAL_773a593f_4_k_cu_d7d586a4_86224cuda3std3__45__cpo5beginE:
	.zero		1
	.type		_ZN39_INTERNAL_773a593f_4_k_cu_d7d586a4_86224cuda3std3__441_GLOBAL__N__773a593f_4_k_cu_d7d586a4_86226ignoreE,@object
	.size		_ZN39_INTERNAL_773a593f_4_k_cu_d7d586a4_86224cuda3std3__441_GLOBAL__N__773a593f_4_k_cu_d7d586a4_86226ignoreE,(_ZN39_INTERNAL_773a593f_4_k_cu_d7d586a4_86224cute7productE - _ZN39_INTERNAL_773a593f_4_k_cu_d7d586a4_86224cuda3std3__441_GLOBAL__N__773a593f_4_k_cu_d7d586a4_86226ignoreE)
_ZN39_INTERNAL_773a593f_4_k_cu_d7d586a4_86224cuda3std3__441_GLOBAL__N__773a593f_4_k_cu_d7d586a4_86226ignoreE:
	.zero		1
	.type		_ZN39_INTERNAL_773a593f_4_k_cu_d7d586a4_86224cute7productE,@object
	.size		_ZN39_INTERNAL_773a593f_4_k_cu_d7d586a4_86224cute7productE,(_ZN39_INTERNAL_773a593f_4_k_cu_d7d586a4_86224cuda3std3__45__cpo3endE - _ZN39_INTERNAL_773a593f_4_k_cu_d7d586a4_86224cute7productE)
_ZN39_INTERNAL_773a593f_4_k_cu_d7d586a4_86224cute7productE:
	.zero		1
	.type		_ZN39_INTERNAL_773a593f_4_k_cu_d7d586a4_86224cuda3std3__45__cpo3endE,@object
	.size		_ZN39_INTERNAL_773a593f_4_k_cu_d7d586a4_86224cuda3std3__45__cpo3endE,(_ZN39_INTERNAL_773a593f_4_k_cu_d7d586a4_86224cuda3std3__419piecewise_constructE - _ZN39_INTERNAL_773a593f_4_k_cu_d7d586a4_86224cuda3std3__45__cpo3endE)
_ZN39_INTERNAL_773a593f_4_k_cu_d7d586a4_86224cuda3std3__45__cpo3endE:
	.zero		1
	.type		_ZN39_INTERNAL_773a593f_4_k_cu_d7d586a4_86224cuda3std3__419piecewise_constructE,@object
	.size		_ZN39_INTERNAL_773a593f_4_k_cu_d7d586a4_86224cuda3std3__419piecewise_constructE,(_ZN39_INTERNAL_773a593f_4_k_cu_d7d586a4_86224cuda3std3__45__cpo4cendE - _ZN39_INTERNAL_773a593f_4_k_cu_d7d586a4_86224cuda3std3__419piecewise_constructE)
_ZN39_INTERNAL_773a593f_4_k_cu_d7d586a4_86224cuda3std3__419piecewise_constructE:
	.zero		1
	.type		_ZN39_INTERNAL_773a593f_4_k_cu_d7d586a4_86224cuda3std3__45__cpo4cendE,@object
	.size		_ZN39_INTERNAL_773a593f_4_k_cu_d7d586a4_86224cuda3std3__45__cpo4cendE,(_ZN39_INTERNAL_773a593f_4_k_cu_d7d586a4_86224cuda3std6ranges3__45__cpo4swapE - _ZN39_INTERNAL_773a593f_4_k_cu_d7d586a4_86224cuda3std3__45__cpo4cendE)
_ZN39_INTERNAL_773a593f_4_k_cu_d7d586a4_86224cuda3std3__45__cpo4cendE:
	.zero		1
	.type		_ZN39_INTERNAL_773a593f_4_k_cu_d7d586a4_86224cuda3std6ranges3__45__cpo4swapE,@object
	.size		_ZN39_INTERNAL_773a593f_4_k_cu_d7d586a4_86224cuda3std6ranges3__45__cpo4swapE,(.L_10 - _ZN39_INTERNAL_773a593f_4_k_cu_d7d586a4_86224cuda3std6ranges3__45__cpo4swapE)
_ZN39_INTERNAL_773a593f_4_k_cu_d7d586a4_86224cuda3std6ranges3__45__cpo4swapE:
	.zero		1
.L_10:


//--------------------- .nv.constant0._ZN7cutlass13device_kernelINS_4gemm6kernel13GemmUniversalIN4cute5tupleIJiiiiEEENS1_10collective13CollectiveMmaINS1_35MainloopSm100TmaUmmaWarpSpecializedILi4ELi2ELi4ENS5_IJNS4_1CILi2EEESB_NSA_ILi1EEEEEEEENS5_IJNSA_ILi128EEESF_NSA_ILi32EEEEEENS_10bfloat16_tENS5_IJlSC_lEEESI_SJ_NS4_8TiledMMAINS4_8MMA_AtomIJNS4_26SM100_MMA_F16BF16_2x1SM_SSISI_SI_fLi128ELi128ELNS4_4UMMA5MajorE0ELSO_0ELNSN_7ScaleInE0ELSP_0EEEEEENS4_6LayoutINS5_IJSC_SC_SC_EEENS5_IJNSA_ILi0EEESU_SU_EEEEENS5_IJNS4_10UnderscoreESX_SX_EEEEENS4_28SM100_TMA_2SM_LOAD_MULTICASTENS4_14ComposedLayoutINS4_7SwizzleILi2ELi4ELi3EEENS4_18smem_ptr_flag_bitsILi16EEENSS_INS5_IJNSA_ILi8EEESG_EEENS5_IJSG_SC_EEEEEEEvNS4_8identityENS4_18SM100_TMA_2SM_LOADES1A_vS1B_EENS_8epilogue10collective18CollectiveEpilogueINS1E_23Sm100TmaWarpSpecializedILi4ELi2ELi16ELb1ELb0EEEJNS5_IJNSA_ILi64EEESF_SG_EEENS5_IJNSS_IS1J_SC_EENSS_INS5_IJNSA_ILi16EEESB_EEENS5_IJSC_S1J_EEEEEEEESI_SJ_SI_SJ_NS1E_6fusion15FusionCallbacksIS1I_NS1R_17LinearCombinationISI_fSI_fLNS_15FloatRoundStyleE2EEES1K_S1Q_JEEENS4_5SM1004TMEM4LOAD26SM100_TMEM_LOAD_32dp32b16xENS4_13SM90_TMA_LOADENS11_INS12_ILi1ELi4ELi3EEES15_NSS_INS5_IJS16_S1M_EEENS5_IJS1M_SC_EEEEEEENS4_39AutoVectorizingCopyWithAssumedAlignmentILi128EEENS4_14SM90_TMA_STOREES26_S28_S28_EEEvvEEEEvNT_6ParamsE --------------------------
	.section	.nv.constant0._ZN7cutlass13device_kernelINS_4gemm6kernel13GemmUniversalIN4cute5tupleIJiiiiEEENS1_10collective13CollectiveMmaINS1_35MainloopSm100TmaUmmaWarpSpecializedILi4ELi2ELi4ENS5_IJNS4_1CILi2EEESB_NSA_ILi1EEEEEEEENS5_IJNSA_ILi128EEESF_NSA_ILi32EEEEEENS_10bfloat16_tENS5_IJlSC_lEEESI_SJ_NS4_8TiledMMAINS4_8MMA_AtomIJNS4_26SM100_MMA_F16BF16_2x1SM_SSISI_SI_fLi128ELi128ELNS4_4UMMA5MajorE0ELSO_0ELNSN_7ScaleInE0ELSP_0EEEEEENS4_6LayoutINS5_IJSC_SC_SC_EEENS5_IJNSA_ILi0EEESU_SU_EEEEENS5_IJNS4_10UnderscoreESX_SX_EEEEENS4_28SM100_TMA_2SM_LOAD_MULTICASTENS4_14ComposedLayoutINS4_7SwizzleILi2ELi4ELi3EEENS4_18smem_ptr_flag_bitsILi16EEENSS_INS5_IJNSA_ILi8EEESG_EEENS5_IJSG_SC_EEEEEEEvNS4_8identityENS4_18SM100_TMA_2SM_LOADES1A_vS1B_EENS_8epilogue10collective18CollectiveEpilogueINS1E_23Sm100TmaWarpSpecializedILi4ELi2ELi16ELb1ELb0EEEJNS5_IJNSA_ILi64EEESF_SG_EEENS5_IJNSS_IS1J_SC_EENSS_INS5_IJNSA_ILi16EEESB_EEENS5_IJSC_S1J_EEEEEEEESI_SJ_SI_SJ_NS1E_6fusion15FusionCallbacksIS1I_NS1R_17LinearCombinationISI_fSI_fLNS_15FloatRoundStyleE2EEES1K_S1Q_JEEENS4_5SM1004TMEM4LOAD26SM100_TMEM_LOAD_32dp32b16xENS4_13SM90_TMA_LOADENS11_INS12_ILi1ELi4ELi3EEES15_NSS_INS5_IJS16_S1M_EEENS5_IJS1M_SC_EEEEEEENS4_39AutoVectorizingCopyWithAssumedAlignmentILi128EEENS4_14SM90_TMA_STOREES26_S28_S28_EEEvvEEEEvNT_6ParamsE,"a",@progbits
	.sectionflags	@""
	.align	4
.nv.constant0._ZN7cutlass13device_kernelINS_4gemm6kernel13GemmUniversalIN4cute5tupleIJiiiiEEENS1_10collective13CollectiveMmaINS1_35MainloopSm100TmaUmmaWarpSpecializedILi4ELi2ELi4ENS5_IJNS4_1CILi2EEESB_NSA_ILi1EEEEEEEENS5_IJNSA_ILi128EEESF_NSA_ILi32EEEEEENS_10bfloat16_tENS5_IJlSC_lEEESI_SJ_NS4_8TiledMMAINS4_8MMA_AtomIJNS4_26SM100_MMA_F16BF16_2x1SM_SSISI_SI_fLi128ELi128ELNS4_4UMMA5MajorE0ELSO_0ELNSN_7ScaleInE0ELSP_0EEEEEENS4_6LayoutINS5_IJSC_SC_SC_EEENS5_IJNSA_ILi0EEESU_SU_EEEEENS5_IJNS4_10UnderscoreESX_SX_EEEEENS4_28SM100_TMA_2SM_LOAD_MULTICASTENS4_14ComposedLayoutINS4_7SwizzleILi2ELi4ELi3EEENS4_18smem_ptr_flag_bitsILi16EEENSS_INS5_IJNSA_ILi8EEESG_EEENS5_IJSG_SC_EEEEEEEvNS4_8identityENS4_18SM100_TMA_2SM_LOADES1A_vS1B_EENS_8epilogue10collective18CollectiveEpilogueINS1E_23Sm100TmaWarpSpecializedILi4ELi2ELi16ELb1ELb0EEEJNS5_IJNSA_ILi64EEESF_SG_EEENS5_IJNSS_IS1J_SC_EENSS_INS5_IJNSA_ILi16EEESB_EEENS5_IJSC_S1J_EEEEEEEESI_SJ_SI_SJ_NS1E_6fusion15FusionCallbacksIS1I_NS1R_17LinearCombinationISI_fSI_fLNS_15FloatRoundStyleE2EEES1K_S1Q_JEEENS4_5SM1004TMEM4LOAD26SM100_TMEM_LOAD_32dp32b16xENS4_13SM90_TMA_LOADENS11_INS12_ILi1ELi4ELi3EEES15_NSS_INS5_IJS16_S1M_EEENS5_IJS1M_SC_EEEEEEENS4_39AutoVectorizingCopyWithAssumedAlignmentILi128EEENS4_14SM90_TMA_STOREES26_S28_S28_EEEvvEEEEvNT_6ParamsE:
	.zero		2944


//--------------------- SYMBOLS --------------------------

	.type		.nv.reservedSmem.offset0,@object
	.size		.nv.reservedSmem.offset0,0x4
	.type		.nv.reservedSmem.cap,@object
	.size		.nv.reservedSmem.cap,0x4
	.type		__assertfail,@function
